def attn_fwd(
    Q,
    K,
    V,
    Out,
    Lse,
    sm_scale,
    stride_qz,
    stride_qh,
    stride_qm,
    stride_qk,
    stride_kz,
    stride_kh,
    stride_kn,
    stride_kk,
    stride_vz,
    stride_vh,
    stride_vn,
    stride_vk,
    stride_oz,
    stride_oh,
    stride_om,
    stride_ok,
    seqlen_q,
    seqlen_k,
    BLOCK_M: tl.constexpr,
    BLOCK_N: tl.constexpr,
    HEAD_DIM: tl.constexpr,
    CAUSAL: tl.constexpr,
):
    start_m = tl.program_id(0)
    off_hz = tl.program_id(1)
    q_off = off_hz * stride_qh
    k_off = off_hz * stride_kh
    v_off = off_hz * stride_vh
    offs_m = start_m * BLOCK_M + tl.arange(0, BLOCK_M)
    offs_d = tl.arange(0, HEAD_DIM)
    offs_n = tl.arange(0, BLOCK_N)
    q_ptrs = Q + q_off + offs_m[:, None] * stride_qm + offs_d[None, :] * stride_qk
    k_ptrs = K + k_off + offs_d[:, None] * stride_kk + offs_n[None, :] * stride_kn
    v_ptrs = V + v_off + offs_n[:, None] * stride_vn + offs_d[None, :] * stride_vk
    m_i = tl.full([BLOCK_M], float("-inf"), dtype=tl.float32)
    l_i = tl.zeros([BLOCK_M], dtype=tl.float32) + 1.0
    acc = tl.zeros([BLOCK_M, HEAD_DIM], dtype=tl.float32)
    q = tl.load(q_ptrs)
    acc, l_i, m_i = _attn_fwd_inner(
        acc,
        l_i,
        m_i,
        q,
        k_ptrs,
        v_ptrs,
        sm_scale,
        stride_kn,
        stride_vn,
        start_m,
        seqlen_k,
        BLOCK_M,
        BLOCK_N,
        HEAD_DIM,
        CAUSAL,
    )
    acc = acc / l_i[:, None]
    lse = m_i + tl.math.log2(l_i) / 1.4426950408889634
    o_ptrs = (
        Out
        + off_hz * stride_oh
        + offs_m[:, None] * stride_om
        + offs_d[None, :] * stride_ok
    )
    tl.store(o_ptrs, acc.to(Out.dtype.element_ty))
    tl.store(Lse + off_hz * seqlen_q + offs_m, lse)

# config = {"BLOCK_M": 64, "BLOCK_N": 16, "HEAD_DIM": 32, "arch": "sm_100", "causal": false, "dtype": "bf16", "num_stages": 2, "num_warps": 8}
# arch = sm_100


// ===== COMPILED SASS (sm_100a) =====

	.target	sm_100a

	.elftype	@"ET_EXEC"


//--------------------- .note.nv.tkinfo           --------------------------
	.section	.note.nv.tkinfo,"",@"SHT_NOTE"
	.sectionflags	@"SHF_NOTE_NV_TKINFO"
	.tkinfo
        /*0018*/ 	.word	0x00000081
        /*0030*/ 	.string	""
        /*0030*/ 	.string	"ptxas-blackwell"
        /*0030*/ 	.string	"Cuda compilation tools, release 12.9, V12.9.86"
        /*0030*/ 	.string	"Build cuda_12.9.r12.9/compiler.36037853_0"
        /*0030*/ 	.string	"-v  -suppress-debug-info  -lineinfo  -arch sm_100a "



//--------------------- .note.nv.cuver            --------------------------
	.section	.note.nv.cuver,"",@"SHT_NOTE"
	.sectionflags	@"SHF_NOTE_NV_CUVER"
        /*0018*/ 	.short	0x0001
        /*001a*/ 	.short	0x0064
        /*001c*/ 	.short	0x0001
        /*001e*/ 	.short	0x0000
        /*0020*/ 	.short	0x0001
        /*0022*/ 	.short	0x0000


//--------------------- .nv.info                  --------------------------
	.section	.nv.info,"",@"SHT_CUDA_INFO"
	.align	4


	//----- nvinfo : EIATTR_REGCOUNT
	.align		4
        /*0000*/ 	.byte	0x04, 0x2f
        /*0002*/ 	.short	(.L_5 - .L_4)
	.align		4
.L_4:
        /*0004*/ 	.word	index@(attn_fwd)
        /*0008*/ 	.word	0x00000028


	//----- nvinfo : EIATTR_FRAME_SIZE
	.align		4
.L_5:
        /*000c*/ 	.byte	0x04, 0x11
        /*000e*/ 	.short	(.L_7 - .L_6)
	.align		4
.L_6:
        /*0010*/ 	.word	index@($__internal_2_$__cuda_sm10x_tcgen05_guardrail_trap_unallocated_columns_being_dealloced)
        /*0014*/ 	.word	0x00000000


	//----- nvinfo : EIATTR_FRAME_SIZE
	.align		4
.L_7:
        /*0018*/ 	.byte	0x04, 0x11
        /*001a*/ 	.short	(.L_9 - .L_8)
	.align		4
.L_8:
        /*001c*/ 	.word	index@($__internal_1_$__cuda_sm10x_tcgen05_guardrail_trap_phase_invalid_during_alloc)
        /*0020*/ 	.word	0x00000000


	//----- nvinfo : EIATTR_FRAME_SIZE
	.align		4
.L_9:
        /*0024*/ 	.byte	0x04, 0x11
        /*0026*/ 	.short	(.L_11 - .L_10)
	.align		4
.L_10:
        /*0028*/ 	.word	index@($__internal_0_$__cuda_sm10x_tcgen05_guardrail_trap_col_being_dealloced_not_returned_by_alloc)
        /*002c*/ 	.word	0x00000000


	//----- nvinfo : EIATTR_FRAME_SIZE
	.align		4
.L_11:
        /*0030*/ 	.byte	0x04, 0x11
        /*0032*/ 	.short	(.L_13 - .L_12)
	.align		4
.L_12:
        /*0034*/ 	.word	index@(attn_fwd)
        /*0038*/ 	.word	0x00000000


	//----- nvinfo : EIATTR_MIN_STACK_SIZE
	.align		4
.L_13:
        /*003c*/ 	.byte	0x04, 0x12
        /*003e*/ 	.short	(.L_15 - .L_14)
	.align		4
.L_14:
        /*0040*/ 	.word	index@(attn_fwd)
        /*0044*/ 	.word	0x00000000
.L_15:


//--------------------- .nv.info.attn_fwd         --------------------------
	.section	.nv.info.attn_fwd,"",@"SHT_CUDA_INFO"
	.sectionflags	@""
	.align	4


	//----- nvinfo : EIATTR_CUDA_API_VERSION
	.align		4
        /*0000*/ 	.byte	0x04, 0x37
        /*0002*/ 	.short	(.L_17 - .L_16)
.L_16:
        /*0004*/ 	.word	0x00000081


	//----- nvinfo : EIATTR_KPARAM_INFO
	.align		4
.L_17:
        /*0008*/ 	.byte	0x04, 0x17
        /*000a*/ 	.short	(.L_19 - .L_18)
.L_18:
        /*000c*/ 	.word	0x00000000
        /*0010*/ 	.short	0x0019
        /*0012*/ 	.short	0x0080
        /*0014*/ 	.byte	0x00, 0xf4, 0x21, 0x00


	//----- nvinfo : EIATTR_KPARAM_INFO
	.align		4
.L_19:
        /*0018*/ 	.byte	0x04, 0x17
        /*001a*/ 	.short	(.L_21 - .L_20)
.L_20:
        /*001c*/ 	.word	0x00000000
        /*0020*/ 	.short	0x0018
        /*0022*/ 	.short	0x0078
        /*0024*/ 	.byte	0x00, 0xf4, 0x21, 0x00


	//----- nvinfo : EIATTR_KPARAM_INFO
	.align		4
.L_21:
        /*0028*/ 	.byte	0x04, 0x17
        /*002a*/ 	.short	(.L_23 - .L_22)
.L_22:
        /*002c*/ 	.word	0x00000000
        /*0030*/ 	.short	0x0017
        /*0032*/ 	.short	0x0070
        /*0034*/ 	.byte	0x00, 0xf0, 0x11, 0x00


	//----- nvinfo : EIATTR_KPARAM_INFO
	.align		4
.L_23:
        /*0038*/ 	.byte	0x04, 0x17
        /*003a*/ 	.short	(.L_25 - .L_24)
.L_24:
        /*003c*/ 	.word	0x00000000
        /*0040*/ 	.short	0x0016
        /*0042*/ 	.short	0x006c
        /*0044*/ 	.byte	0x00, 0xf0, 0x11, 0x00


	//----- nvinfo : EIATTR_KPARAM_INFO
	.align		4
.L_25:
        /*0048*/ 	.byte	0x04, 0x17
        /*004a*/ 	.short	(.L_27 - .L_26)
.L_26:
        /*004c*/ 	.word	0x00000000
        /*0050*/ 	.short	0x0015
        /*0052*/ 	.short	0x0068
        /*0054*/ 	.byte	0x00, 0xf0, 0x11, 0x00


	//----- nvinfo : EIATTR_KPARAM_INFO
	.align		4
.L_27:
        /*0058*/ 	.byte	0x04, 0x17
        /*005a*/ 	.short	(.L_29 - .L_28)
.L_28:
        /*005c*/ 	.word	0x00000000
        /*0060*/ 	.short	0x0014
        /*0062*/ 	.short	0x0064
        /*0064*/ 	.byte	0x00, 0xf0, 0x11, 0x00


	//----- nvinfo : EIATTR_KPARAM_INFO
	.align		4
.L_29:
        /*0068*/ 	.byte	0x04, 0x17
        /*006a*/ 	.short	(.L_31 - .L_30)
.L_30:
        /*006c*/ 	.word	0x00000000
        /*0070*/ 	.short	0x0013
        /*0072*/ 	.short	0x0060
        /*0074*/ 	.byte	0x00, 0xf0, 0x11, 0x00


	//----- nvinfo : EIATTR_KPARAM_INFO
	.align		4
.L_31:
        /*0078*/ 	.byte	0x04, 0x17
        /*007a*/ 	.short	(.L_33 - .L_32)
.L_32:
        /*007c*/ 	.word	0x00000000
        /*0080*/ 	.short	0x0012
        /*0082*/ 	.short	0x005c
        /*0084*/ 	.byte	0x00, 0xf0, 0x11, 0x00


	//----- nvinfo : EIATTR_KPARAM_INFO
	.align		4
.L_33:
        /*0088*/ 	.byte	0x04, 0x17
        /*008a*/ 	.short	(.L_35 - .L_34)
.L_34:
        /*008c*/ 	.word	0x00000000
        /*0090*/ 	.short	0x0011
        /*0092*/ 	.short	0x0058
        /*0094*/ 	.byte	0x00, 0xf0, 0x11, 0x00


	//----- nvinfo : EIATTR_KPARAM_INFO
	.align		4
.L_35:
        /*0098*/ 	.byte	0x04, 0x17
        /*009a*/ 	.short	(.L_37 - .L_36)
.L_36:
        /*009c*/ 	.word	0x00000000
        /*00a0*/ 	.short	0x0010
        /*00a2*/ 	.short	0x0054
        /*00a4*/ 	.byte	0x00, 0xf0, 0x11, 0x00


	//----- nvinfo : EIATTR_KPARAM_INFO
	.align		4
.L_37:
        /*00a8*/ 	.byte	0x04, 0x17
        /*00aa*/ 	.short	(.L_39 - .L_38)
.L_38:
        /*00ac*/ 	.word	0x00000000
        /*00b0*/ 	.short	0x000f
        /*00b2*/ 	.short	0x0050
        /*00b4*/ 	.byte	0x00, 0xf0, 0x11, 0x00


	//----- nvinfo : EIATTR_KPARAM_INFO
	.align		4
.L_39:
        /*00b8*/ 	.byte	0x04, 0x17
        /*00ba*/ 	.short	(.L_41 - .L_40)
.L_40:
        /*00bc*/ 	.word	0x00000000
        /*00c0*/ 	.short	0x000e
        /*00c2*/ 	.short	0x004c
        /*00c4*/ 	.byte	0x00, 0xf0, 0x11, 0x00


	//----- nvinfo : EIATTR_KPARAM_INFO
	.align		4
.L_41:
        /*00c8*/ 	.byte	0x04, 0x17
        /*00ca*/ 	.short	(.L_43 - .L_42)
.L_42:
        /*00cc*/ 	.word	0x00000000
        /*00d0*/ 	.short	0x000d
        /*00d2*/ 	.short	0x0048
        /*00d4*/ 	.byte	0x00, 0xf0, 0x11, 0x00


	//----- nvinfo : EIATTR_KPARAM_INFO
	.align		4
.L_43:
        /*00d8*/ 	.byte	0x04, 0x17
        /*00da*/ 	.short	(.L_45 - .L_44)
.L_44:
        /*00dc*/ 	.word	0x00000000
        /*00e0*/ 	.short	0x000c
        /*00e2*/ 	.short	0x0044
        /*00e4*/ 	.byte	0x00, 0xf0, 0x11, 0x00


	//----- nvinfo : EIATTR_KPARAM_INFO
	.align		4
.L_45:
        /*00e8*/ 	.byte	0x04, 0x17
        /*00ea*/ 	.short	(.L_47 - .L_46)
.L_46:
        /*00ec*/ 	.word	0x00000000
        /*00f0*/ 	.short	0x000b
        /*00f2*/ 	.short	0x0040
        /*00f4*/ 	.byte	0x00, 0xf0, 0x11, 0x00


	//----- nvinfo : EIATTR_KPARAM_INFO
	.align		4
.L_47:
        /*00f8*/ 	.byte	0x04, 0x17
        /*00fa*/ 	.short	(.L_49 - .L_48)
.L_48:
        /*00fc*/ 	.word	0x00000000
        /*0100*/ 	.short	0x000a
        /*0102*/ 	.short	0x003c
        /*0104*/ 	.byte	0x00, 0xf0, 0x11, 0x00


	//----- nvinfo : EIATTR_KPARAM_INFO
	.align		4
.L_49:
        /*0108*/ 	.byte	0x04, 0x17
        /*010a*/ 	.short	(.L_51 - .L_50)
.L_50:
        /*010c*/ 	.word	0x00000000
        /*0110*/ 	.short	0x0009
        /*0112*/ 	.short	0x0038
        /*0114*/ 	.byte	0x00, 0xf0, 0x11, 0x00


	//----- nvinfo : EIATTR_KPARAM_INFO
	.align		4
.L_51:
        /*0118*/ 	.byte	0x04, 0x17
        /*011a*/ 	.short	(.L_53 - .L_52)
.L_52:
        /*011c*/ 	.word	0x00000000
        /*0120*/ 	.short	0x0008
        /*0122*/ 	.short	0x0034
        /*0124*/ 	.byte	0x00, 0xf0, 0x11, 0x00


	//----- nvinfo : EIATTR_KPARAM_INFO
	.align		4
.L_53:
        /*0128*/ 	.byte	0x04, 0x17
        /*012a*/ 	.short	(.L_55 - .L_54)
.L_54:
        /*012c*/ 	.word	0x00000000
        /*0130*/ 	.short	0x0007
        /*0132*/ 	.short	0x0030
        /*0134*/ 	.byte	0x00, 0xf0, 0x11, 0x00


	//----- nvinfo : EIATTR_KPARAM_INFO
	.align		4
.L_55:
        /*0138*/ 	.byte	0x04, 0x17
        /*013a*/ 	.short	(.L_57 - .L_56)
.L_56:
        /*013c*/ 	.word	0x00000000
        /*0140*/ 	.short	0x0006
        /*0142*/ 	.short	0x002c
        /*0144*/ 	.byte	0x00, 0xf0, 0x11, 0x00


	//----- nvinfo : EIATTR_KPARAM_INFO
	.align		4
.L_57:
        /*0148*/ 	.byte	0x04, 0x17
        /*014a*/ 	.short	(.L_59 - .L_58)
.L_58:
        /*014c*/ 	.word	0x00000000
        /*0150*/ 	.short	0x0005
        /*0152*/ 	.short	0x0028
        /*0154*/ 	.byte	0x00, 0xf0, 0x11, 0x00


	//----- nvinfo : EIATTR_KPARAM_INFO
	.align		4
.L_59:
        /*0158*/ 	.byte	0x04, 0x17
        /*015a*/ 	.short	(.L_61 - .L_60)
.L_60:
        /*015c*/ 	.word	0x00000000
        /*0160*/ 	.short	0x0004
        /*0162*/ 	.short	0x0020
        /*0164*/ 	.byte	0x00, 0xf4, 0x21, 0x00


	//----- nvinfo : EIATTR_KPARAM_INFO
	.align		4
.L_61:
        /*0168*/ 	.byte	0x04, 0x17
        /*016a*/ 	.short	(.L_63 - .L_62)
.L_62:
        /*016c*/ 	.word	0x00000000
        /*0170*/ 	.short	0x0003
        /*0172*/ 	.short	0x0018
        /*0174*/ 	.byte	0x00, 0xf4, 0x21, 0x00


	//----- nvinfo : EIATTR_KPARAM_INFO
	.align		4
.L_63:
        /*0178*/ 	.byte	0x04, 0x17
        /*017a*/ 	.short	(.L_65 - .L_64)
.L_64:
        /*017c*/ 	.word	0x00000000
        /*0180*/ 	.short	0x0002
        /*0182*/ 	.short	0x0010
        /*0184*/ 	.byte	0x00, 0xf4, 0x21, 0x00


	//----- nvinfo : EIATTR_KPARAM_INFO
	.align		4
.L_65:
        /*0188*/ 	.byte	0x04, 0x17
        /*018a*/ 	.short	(.L_67 - .L_66)
.L_66:
        /*018c*/ 	.word	0x00000000
        /*0190*/ 	.short	0x0001
        /*0192*/ 	.short	0x0008
        /*0194*/ 	.byte	0x00, 0xf4, 0x21, 0x00


	//----- nvinfo : EIATTR_KPARAM_INFO
	.align		4
.L_67:
        /*0198*/ 	.byte	0x04, 0x17
        /*019a*/ 	.short	(.L_69 - .L_68)
.L_68:
        /*019c*/ 	.word	0x00000000
        /*01a0*/ 	.short	0x0000
        /*01a2*/ 	.short	0x0000
        /*01a4*/ 	.byte	0x00, 0xf4, 0x21, 0x00


	//----- nvinfo : EIATTR_AT_ENTRY_FRAGMENTS
	.align		4
.L_69:
        /*01a8*/ 	.byte	0x04, 0x4f
        /*01aa*/ 	.short	(.L_71 - .L_70)


	//   ....[0]....
.L_70:
        /*01ac*/ 	.word	0x00000004


	//----- nvinfo : EIATTR_RESERVED_SMEM_USED
	.align		4
.L_71:
        /*01b0*/ 	.byte	0x01, 0x41
	.zero		2


	//----- nvinfo : EIATTR_SPARSE_MMA_MASK
	.align		4
        /*01b4*/ 	.byte	0x03, 0x50
        /*01b6*/ 	.short	0x0000


	//----- nvinfo : EIATTR_TCGEN05_1CTA_USED
	.align		4
        /*01b8*/ 	.byte	0x01, 0x51
	.zero		2


	//----- nvinfo : EIATTR_MAXREG_COUNT
	.align		4
        /*01bc*/ 	.byte	0x03, 0x1b
        /*01be*/ 	.short	0x00ff


	//----- nvinfo : EIATTR_NUM_BARRIERS
	.align		4
        /*01c0*/ 	.byte	0x02, 0x4c
        /*01c2*/ 	.byte	0x01
	.zero		1


	//----- nvinfo : EIATTR_INT_WARP_WIDE_INSTR_OFFSETS
	.align		4
        /*01c4*/ 	.byte	0x04, 0x31
        /*01c6*/ 	.short	(.L_73 - .L_72)


	//   ....[0]....
.L_72:
        /*01c8*/ 	.word	0x00000940


	//   ....[1]....
        /*01cc*/ 	.word	0x000009d0


	//   ....[2]....
        /*01d0*/ 	.word	0x00000b30


	//   ....[3]....
        /*01d4*/ 	.word	0x00000b70


	//   ....[4]....
        /*01d8*/ 	.word	0x000018f0


	//   ....[5]....
        /*01dc*/ 	.word	0x00002e50


	//   ....[6]....
        /*01e0*/ 	.word	0x00002ea0


	//----- nvinfo : EIATTR_COOP_GROUP_MASK_REGIDS
	.align		4
.L_73:
        /*01e4*/ 	.byte	0x04, 0x29
        /*01e6*/ 	.short	(.L_75 - .L_74)


	//   ....[0]....
.L_74:
        /*01e8*/ 	.word	0xffffffff


	//   ....[1]....
        /*01ec*/ 	.word	0xffffffff


	//   ....[2]....
        /*01f0*/ 	.word	0xffffffff


	//   ....[3]....
        /*01f4*/ 	.word	0xffffffff


	//   ....[4]....
        /*01f8*/ 	.word	0xffffffff


	//   ....[5]....
        /*01fc*/ 	.word	0xffffffff


	//   ....[6]....
        /*0200*/ 	.word	0xffffffff


	//   ....[7]....
        /*0204*/ 	.word	0xffffffff


	//   ....[8]....
        /*0208*/ 	.word	0xffffffff


	//   ....[9]....
        /*020c*/ 	.word	0xffffffff


	//   ....[10]....
        /*0210*/ 	.word	0xffffffff


	//   ....[11]....
        /*0214*/ 	.word	0xffffffff


	//----- nvinfo : EIATTR_COOP_GROUP_INSTR_OFFSETS
	.align		4
.L_75:
        /*0218*/ 	.byte	0x04, 0x28
        /*021a*/ 	.short	(.L_77 - .L_76)


	//   ....[0]....
.L_76:
        /*021c*/ 	.word	0x00000050


	//   ....[1]....
        /*0220*/ 	.word	0x00000310


	//   ....[2]....
        /*0224*/ 	.word	0x00000fc0


	//   ....[3]....
        /*0228*/ 	.word	0x000010e0


	//   ....[4]....
        /*022c*/ 	.word	0x00001240


	//   ....[5]....
        /*0230*/ 	.word	0x00001330


	//   ....[6]....
        /*0234*/ 	.word	0x00001b80


	//   ....[7]....
        /*0238*/ 	.word	0x00001bd0


	//   ....[8]....
        /*023c*/ 	.word	0x00001d20


	//   ....[9]....
        /*0240*/ 	.word	0x00001d80


	//   ....[10]....
        /*0244*/ 	.word	0x00002ce0


	//   ....[11]....
        /*0248*/ 	.word	0x00002f50


	//----- nvinfo : EIATTR_VRC_CTA_INIT_COUNT
	.align		4
.L_77:
        /*024c*/ 	.byte	0x02, 0x4a
        /*024e*/ 	.byte	0x80
	.zero		1


	//----- nvinfo : EIATTR_MBARRIER_INSTR_OFFSETS
	.align		4
        /*0250*/ 	.byte	0x04, 0x39
        /*0252*/ 	.short	(.L_79 - .L_78)


	//   ....[0]....
.L_78:
        /*0254*/ 	.word	0x00000ac0
        /*0258*/ 	.word	0x000000ff
        /*025c*/ 	.word	0x00000000
        /*0260*/ 	.short	0x0100
        /*0262*/ 	.byte	0x10
	.zero		1


	//   ....[1]....
        /*0264*/ 	.word	0x00000bd0
        /*0268*/ 	.word	0x000000ff
        /*026c*/ 	.word	0x00001c08
        /*0270*/ 	.short	0x0100
        /*0272*/ 	.byte	0x0d
	.zero		1


	//   ....[2]....
        /*0274*/ 	.word	0x00000c70
        /*0278*/ 	.word	0x000000ff
        /*027c*/ 	.word	0x00001400
        /*0280*/ 	.short	0x0100
        /*0282*/ 	.byte	0x0d
	.zero		1


	//   ....[3]....
        /*0284*/ 	.word	0x00000e40
        /*0288*/ 	.word	0x000000ff
        /*028c*/ 	.word	0x00001400
        /*0290*/ 	.short	0x010a
        /*0292*/ 	.byte	0x0d
	.zero		1


	//   ....[4]....
        /*0294*/ 	.word	0x00000ee0
        /*0298*/ 	.word	0x000000ff
        /*029c*/ 	.word	0x00001400
        /*02a0*/ 	.short	0x0108
        /*02a2*/ 	.byte	0x0d
	.zero		1


	//   ....[5]....
        /*02a4*/ 	.word	0x00001980
        /*02a8*/ 	.word	0x000000ff
        /*02ac*/ 	.word	0x00001c10
        /*02b0*/ 	.short	0x0100
        /*02b2*/ 	.byte	0x0d
	.zero		1


	//   ....[6]....
        /*02b4*/ 	.word	0x00001a90
        /*02b8*/ 	.word	0x000000ff
        /*02bc*/ 	.word	0x00001c10
        /*02c0*/ 	.short	0x010a
        /*02c2*/ 	.byte	0x0d
	.zero		1


	//   ....[7]....
        /*02c4*/ 	.word	0x00001b00
        /*02c8*/ 	.word	0x000000ff
        /*02cc*/ 	.word	0x00001c10
        /*02d0*/ 	.short	0x0108
        /*02d2*/ 	.byte	0x0d
	.zero		1


	//   ....[8]....
        /*02d4*/ 	.word	0x00001dd0
        /*02d8*/ 	.word	0x000000ff
        /*02dc*/ 	.word	0x00000000
        /*02e0*/ 	.short	0x010a
        /*02e2*/ 	.byte	0x10
	.zero		1


	//   ....[9]....
        /*02e4*/ 	.word	0x00002350
        /*02e8*/ 	.word	0x000000ff
        /*02ec*/ 	.word	0x00000000
        /*02f0*/ 	.short	0x010a
        /*02f2*/ 	.byte	0x10
	.zero		1


	//   ....[10]....
        /*02f4*/ 	.word	0x000024f0
        /*02f8*/ 	.word	0x000000ff
        /*02fc*/ 	.word	0x00001c00
        /*0300*/ 	.short	0x0108
        /*0302*/ 	.byte	0x0d
	.zero		1


	//   ....[11]....
        /*0304*/ 	.word	0x000025d0
        /*0308*/ 	.word	0x000000ff
        /*030c*/ 	.word	0x00001c08
        /*0310*/ 	.short	0x0108
        /*0312*/ 	.byte	0x0d
	.zero		1


	//   ....[12]....
        /*0314*/ 	.word	0x00002f70
        /*0318*/ 	.word	0x000000ff
        /*031c*/ 	.word	0x00001400
        /*0320*/ 	.short	0x010a
        /*0322*/ 	.byte	0x0d
	.zero		1


	//   ....[13]....
        /*0324*/ 	.word	0x00002fa0
        /*0328*/ 	.word	0x000000ff
        /*032c*/ 	.word	0x00001c10
        /*0330*/ 	.short	0x010a
        /*0332*/ 	.byte	0x0d
	.zero		1


	//   ....[14]....
        /*0334*/ 	.word	0x00002fd0
        /*0338*/ 	.word	0x000000ff
        /*033c*/ 	.word	0x00000000
        /*0340*/ 	.short	0x010a
        /*0342*/ 	.byte	0x10
	.zero		1


	//   ....[15]....
        /*0344*/ 	.word	0x00003000
        /*0348*/ 	.word	0x000000ff
        /*034c*/ 	.word	0x00000000
        /*0350*/ 	.short	0x010a
        /*0352*/ 	.byte	0x10
	.zero		1


	//----- nvinfo : EIATTR_NUM_MBARRIERS
	.align		4
.L_79:
        /*0354*/ 	.byte	0x03, 0x38
        /*0356*/ 	.short	0xffff


	//----- nvinfo : EIATTR_EXIT_INSTR_OFFSETS
	.align		4
        /*0358*/ 	.byte	0x04, 0x1c
        /*035a*/ 	.short	(.L_81 - .L_80)


	//   ....[0]....
.L_80:
        /*035c*/ 	.word	0x00002f60


	//----- nvinfo : EIATTR_REQNTID
	.align		4
.L_81:
        /*0360*/ 	.byte	0x04, 0x10
        /*0362*/ 	.short	(.L_83 - .L_82)
.L_82:
        /*0364*/ 	.word	0x00000100
        /*0368*/ 	.word	0x00000001
        /*036c*/ 	.word	0x00000001


	//----- nvinfo : EIATTR_CRS_STACK_SIZE
	.align		4
.L_83:
        /*0370*/ 	.byte	0x04, 0x1e
        /*0372*/ 	.short	(.L_85 - .L_84)
.L_84:
        /*0374*/ 	.word	0x00000000


	//----- nvinfo : EIATTR_CBANK_PARAM_SIZE
	.align		4
.L_85:
        /*0378*/ 	.byte	0x03, 0x19
        /*037a*/ 	.short	0x0088


	//----- nvinfo : EIATTR_PARAM_CBANK
	.align		4
        /*037c*/ 	.byte	0x04, 0x0a
        /*037e*/ 	.short	(.L_87 - .L_86)
	.align		4
.L_86:
        /*0380*/ 	.word	index@(.nv.constant0.attn_fwd)
        /*0384*/ 	.short	0x0380
        /*0386*/ 	.short	0x0088


	//----- nvinfo : EIATTR_SW_WAR
	.align		4
.L_87:
        /*0388*/ 	.byte	0x04, 0x36
        /*038a*/ 	.short	(.L_89 - .L_88)
.L_88:
        /*038c*/ 	.word	0x00000008
.L_89:


//--------------------- .nv.compat                --------------------------
	.section	.nv.compat,"",@"SHT_CUDA_COMPAT_INFO"
	.align	4
        /*0000*/ 	.byte	0x02, 0x02, 0x02, 0x00, 0x02, 0x05, 0x05, 0x00, 0x02, 0x03, 0x00, 0x00, 0x02, 0x06, 0x01, 0x00


//--------------------- .nv.callgraph             --------------------------
	.section	.nv.callgraph,"",@"SHT_CUDA_CALLGRAPH"
	.align	4
	.sectionentsize	8
	.align		4
        /*0000*/ 	.word	0x00000000
	.align		4
        /*0004*/ 	.word	0xffffffff
	.align		4
        /*0008*/ 	.word	0x00000000
	.align		4
        /*000c*/ 	.word	0xfffffffe
	.align		4
        /*0010*/ 	.word	0x00000000
	.align		4
        /*0014*/ 	.word	0xfffffffd
	.align		4
        /*0018*/ 	.word	0x00000000
	.align		4
        /*001c*/ 	.word	0xfffffffc


//--------------------- .nv.constant4             --------------------------
	.section	.nv.constant4,"a",@progbits
	.align	8
	.align		8
.nv.constant4:
        /*0000*/ 	.dword	_$_str


//--------------------- .text.attn_fwd            --------------------------
	.section	.text.attn_fwd,"ax",@progbits
	.align	128
        .global         attn_fwd
        .type           attn_fwd,@function
        .size           attn_fwd,(.L_x_28 - attn_fwd)
        .other          attn_fwd,@"STO_CUDA_ENTRY STV_DEFAULT"
attn_fwd:
.text.attn_fwd:
[----:B------:R-:W0:Y:S01]  /*0000*/  LDC R1, c[0x0][0x37c] ;  /* 0x0000df00ff017b82 */ /* 0x000e220000000800 */
[----:B------:R-:W1:Y:S02]  /*0010*/  S2R R0, SR_TID.X ;  /* 0x0000000000007919 */ /* 0x000e640000002100 */
[----:B-1----:R-:W-:-:S13]  /*0020*/  ISETP.GE.U32.AND P1, PT, R0, 0x20, PT ;  /* 0x000000200000780c */ /* 0x002fda0003f26070 */
[----:B------:R-:W-:Y:S05]  /*0030*/  @P1 BRA `(.L_x_0) ;  /* 0x0000000000b81947 */ /* 0x000fea0003800000 */
[----:B------:R-:W1:Y:S01]  /*0040*/  S2UR UR6, SR_CgaCtaId ;  /* 0x00000000000679c3 */ /* 0x000e620000008800 */
[----:B------:R-:W-:Y:S01]  /*0050*/  NOP ;  /* 0x0000000000007918 */ /* 0x000fe20000000000 */
[----:B------:R-:W-:Y:S02]  /*0060*/  UMOV UR4, 0x40 ;  /* 0x0000004000047882 */ /* 0x000fe40000000000 */
[----:B-1----:R-:W-:-:S09]  /*0070*/  ULEA UR4, UR6, UR4, 0x18 ;  /* 0x0000000406047291 */ /* 0x002fd2000f8ec0ff */
[----:B------:R-:W1:Y:S01]  /*0080*/  LDS.U8 R2, [UR4] ;  /* 0x00000004ff027984 */ /* 0x000e620008000000 */
[----:B------:R-:W-:Y:S02]  /*0090*/  UMOV UR4, 0x400 ;  /* 0x0000040000047882 */ /* 0x000fe40000000000 */
[----:B------:R-:W-:Y:S01]  /*00a0*/  ULEA UR4, UR6, UR4, 0x18 ;  /* 0x0000000406047291 */ /* 0x000fe2000f8ec0ff */
[----:B-1----:R-:W-:-:S13]  /*00b0*/  ISETP.NE.AND P0, PT, R2, RZ, PT ;  /* 0x000000ff0200720c */ /* 0x002fda0003f05270 */
[----:B------:R-:W-:Y:S05]  /*00c0*/  @P0 BRA `(.L_x_1) ;  /* 0x00000000007c0947 */ /* 0x000fea0003800000 */
[----:B------:R-:W-:-:S13]  /*00d0*/  ELECT P0, URZ, PT ;  /* 0x0000000000ff782f */ /* 0x000fda0003800000 */
[----:B------:R-:W-:Y:S05]  /*00e0*/  @!P0 BRA `(.L_x_2) ;  /* 0x0000000000848947 */ /* 0x000fea0003800000 */
[----:B------:R-:W-:Y:S01]  /*00f0*/  UMOV UR5, 0x2 ;  /* 0x0000000200057882 */ /* 0x000fe20000000000 */
[----:B------:R-:W-:Y:S02]  /*0100*/  IMAD.MOV.U32 R5, RZ, RZ, 0x1 ;  /* 0x00000001ff057424 */ /* 0x000fe400078e00ff */
[----:B------:R-:W-:Y:S02]  /*0110*/  IMAD.MOV.U32 R3, RZ, RZ, 0x3 ;  /* 0x00000003ff037424 */ /* 0x000fe400078e00ff */
[----:B------:R-:W-:Y:S04]  /*0120*/  DEPBAR.LE SB1, 0x36 ;  /* 0x00009d800000791a */ /* 0x000fe80000000000 */
[----:B------:R-:W1:Y:S02]  /*0130*/  UTCATOMSWS.FIND_AND_SET.ALIGN UP0, UR5, UR5 ;  /* 0x00000005000575e3 */ /* 0x000e640008000800 */
[----:B-1----:R-:W-:-:S04]  /*0140*/  PLOP3.LUT P0, PT, PT, PT, UP0, 0x80, 0x8 ;  /* 0x000000000008781c */ /* 0x002fc80003f0f008 */
[----:B------:R-:W-:-:S04]  /*0150*/  SEL R2, RZ, 0xffffffff, !P0 ;  /* 0xffffffffff027807 */ /* 0x000fc80004000000 */
[----:B------:R-:W-:Y:S01]  /*0160*/  ISETP.NE.AND P0, PT, R2, RZ, PT ;  /* 0x000000ff0200720c */ /* 0x000fe20003f05270 */
[----:B------:R-:W-:-:S12]  /*0170*/  IMAD.U32 R2, RZ, RZ, UR5 ;  /* 0x00000005ff027e24 */ /* 0x000fd8000f8e00ff */
[----:B------:R-:W-:Y:S05]  /*0180*/  @P0 BRA `(.L_x_3) ;  /* 0x0000000000240947 */ /* 0x000fea0003800000 */
.L_x_4:
[----:B------:R-:W-:Y:S05]  /*0190*/  NANOSLEEP 0x64 ;  /* 0x000000640000795d */ /* 0x000fea0003800000 */
[----:B------:R-:W-:-:S05]  /*01a0*/  UMOV UR5, 0x2 ;  /* 0x0000000200057882 */ /* 0x000fca0000000000 */
[----:B------:R-:W-:Y:S04]  /*01b0*/  DEPBAR.LE SB1, 0x36 ;  /* 0x00009d800000791a */ /* 0x000fe80000000000 */
[----:B------:R-:W1:Y:S02]  /*01c0*/  UTCATOMSWS.FIND_AND_SET.ALIGN UP0, UR5, UR5 ;  /* 0x00000005000575e3 */ /* 0x000e640008000800 */
[----:B-1----:R-:W-:-:S04]  /*01d0*/  PLOP3.LUT P0, PT, PT, PT, UP0, 0x80, 0x8 ;  /* 0x000000000008781c */ /* 0x002fc80003f0f008 */
[----:B------:R-:W-:-:S04]  /*01e0*/  SEL R2, RZ, 0xffffffff, !P0 ;  /* 0xffffffffff027807 */ /* 0x000fc80004000000 */
[----:B------:R-:W-:Y:S01]  /*01f0*/  ISETP.NE.AND P0, PT, R2, RZ, PT ;  /* 0x000000ff0200720c */ /* 0x000fe20003f05270 */
[----:B------:R-:W-:-:S12]  /*0200*/  IMAD.U32 R2, RZ, RZ, UR5 ;  /* 0x00000005ff027e24 */ /* 0x000fd8000f8e00ff */
[----:B------:R-:W-:Y:S05]  /*0210*/  @!P0 BRA `(.L_x_4) ;  /* 0xfffffffc00dc8947 */ /* 0x000fea000383ffff */
.L_x_3:
[C---:B------:R-:W-:Y:S01]  /*0220*/  VIADD R4, R2.reuse, 0x10 ;  /* 0x0000001002047836 */ /* 0x040fe20000000000 */
[----:B------:R-:W-:Y:S01]  /*0230*/  UMOV UR5, 0x50 ;  /* 0x0000005000057882 */ /* 0x000fe20000000000 */
[----:B------:R-:W-:Y:S01]  /*0240*/  SHF.L.U32 R3, R3, R2, RZ ;  /* 0x0000000203037219 */ /* 0x000fe200000006ff */
[----:B------:R-:W-:Y:S01]  /*0250*/  ULEA UR5, UR6, UR5, 0x18 ;  /* 0x0000000506057291 */ /* 0x000fe2000f8ec0ff */
[----:B------:R-:W-:Y:S01]  /*0260*/  IMAD.SHL.U32 R2, R2, 0x20, RZ ;  /* 0x0000002002027824 */ /* 0x000fe200078e00ff */
[----:B------:R-:W-:-:S04]  /*0270*/  SHF.L.U32 R4, R5, R4, RZ ;  /* 0x0000000405047219 */ /* 0x000fc800000006ff */
[----:B------:R-:W-:-:S05]  /*0280*/  LOP3.LUT R3, R4, R3, RZ, 0xfc, !PT ;  /* 0x0000000304037212 */ /* 0x000fca00078efcff */
[----:B------:R1:W-:Y:S04]  /*0290*/  ATOMS.OR RZ, [UR5], R3 ;  /* 0x00000003ffff798c */ /* 0x0003e8000b000005 */
[----:B------:R1:W-:Y:S01]  /*02a0*/  STS [UR4], R2 ;  /* 0x00000002ff007988 */ /* 0x0003e20008000804 */
[----:B------:R-:W-:Y:S05]  /*02b0*/  BRA `(.L_x_2) ;  /* 0x0000000000107947 */ /* 0x000fea0003800000 */
.L_x_1:
[----:B------:R-:W-:-:S05]  /*02c0*/  IMAD.MOV.U32 R2, RZ, RZ, -0x1 ;  /* 0xffffffffff027424 */ /* 0x000fca00078e00ff */
[----:B------:R1:W-:Y:S02]  /*02d0*/  STS [UR4], R2 ;  /* 0x00000002ff007988 */ /* 0x0003e40008000804 */
[----:B-1----:R-:W-:-:S07]  /*02e0*/  MOV R2, 0x300 ;  /* 0x0000030000027802 */ /* 0x002fce0000000f00 */
[----:B0-----:R-:W-:Y:S05]  /*02f0*/  CALL.REL.NOINC `($__internal_1_$__cuda_sm10x_tcgen05_guardrail_trap_phase_invalid_during_alloc) ;  /* 0x0000002c00587944 */ /* 0x001fea0003c00000 */
.L_x_2:
[----:B------:R-:W-:Y:S05]  /*0300*/  WARPSYNC.ALL ;  /* 0x0000000000007948 */ /* 0x000fea0003800000 */
[----:B------:R-:W-:Y:S01]  /*0310*/  NOP ;  /* 0x0000000000007918 */ /* 0x000fe20000000000 */
.L_x_0:
[----:B-1----:R-:W1:Y:S01]  /*0320*/  S2R R3, SR_CTAID.X ;  /* 0x0000000000037919 */ /* 0x002e620000002500 */
[----:B------:R-:W2:Y:S01]  /*0330*/  S2UR UR12, SR_CTAID.Y ;  /* 0x00000000000c79c3 */ /* 0x000ea20000002600 */
[----:B------:R-:W2:Y:S01]  /*0340*/  LDCU.64 UR4, c[0x0][0x3b0] ;  /* 0x00007600ff0477ac */ /* 0x000ea20008000a00 */
[----:B------:R-:W-:Y:S02]  /*0350*/  LOP3.LUT R2, R0, 0x3f, RZ, 0xc0, !PT ;  /* 0x0000003f00027812 */ /* 0x000fe400078ec0ff */
[----:B------:R-:W-:Y:S01]  /*0360*/  SHF.R.U32.HI R4, RZ, 0x6, R0 ;  /* 0x00000006ff047819 */ /* 0x000fe20000011600 */
[----:B------:R-:W-:Y:S01]  /*0370*/  UMOV UR13, 0x400 ;  /* 0x00000400000d7882 */ /* 0x000fe20000000000 */
[----:B------:R-:W3:Y:S02]  /*0380*/  LDCU.64 UR26, c[0x0][0x358] ;  /* 0x00006b00ff1a77ac */ /* 0x000ee40008000a00 */
[----:B------:R-:W4:Y:S01]  /*0390*/  LDC R17, c[0x0][0x3b8] ;  /* 0x0000ee00ff117b82 */ /* 0x000f220000000800 */
[----:B------:R-:W-:Y:S01]  /*03a0*/  SGXT.U32 R4, R4, 0x2 ;  /* 0x000000020404781a */ /* 0x000fe20000000000 */
[----:B------:R-:W0:Y:S06]  /*03b0*/  LDCU UR28, c[0x0][0x3f0] ;  /* 0x00007e00ff1c77ac */ /* 0x000e2c0008000800 */
[----:B------:R-:W0:Y:S08]  /*03c0*/  LDC.64 R20, c[0x0][0x380] ;  /* 0x0000e000ff147b82 */ /* 0x000e300000000a00 */
[----:B------:R-:W0:Y:S01]  /*03d0*/  S2UR UR6, SR_CgaCtaId ;  /* 0x00000000000679c3 */ /* 0x000e220000008800 */
[----:B--2---:R-:W-:-:S04]  /*03e0*/  UIMAD UR4, UR12, UR4, URZ ;  /* 0x000000040c0472a4 */ /* 0x004fc8000f8e02ff */
[----:B------:R-:W-:Y:S01]  /*03f0*/  USHF.L.U32 UR7, UR4, 0x1, URZ ;  /* 0x0000000104077899 */ /* 0x000fe200080006ff */
[----:B-1----:R-:W-:Y:S02]  /*0400*/  IMAD R2, R3, 0x40, R2 ;  /* 0x0000004003027824 */ /* 0x002fe400078e0202 */
[----:B----4-:R-:W-:Y:S02]  /*0410*/  IMAD R7, R4, R17, RZ ;  /* 0x0000001104077224 */ /* 0x010fe400078e02ff */
[----:B------:R-:W-:Y:S01]  /*0420*/  IMAD R3, R2, UR5, RZ ;  /* 0x0000000502037c24 */ /* 0x000fe2000f8e02ff */
[----:B------:R-:W-:-:S03]  /*0430*/  UIMAD.WIDE UR4, UR4, 0x2, URZ ;  /* 0x00000002040478a5 */ /* 0x000fc6000f8e02ff */
[C---:B------:R-:W-:Y:S02]  /*0440*/  IMAD.SHL.U32 R5, R3.reuse, 0x2, RZ ;  /* 0x0000000203057824 */ /* 0x040fe400078e00ff */
[----:B------:R-:W-:Y:S01]  /*0450*/  IMAD.HI R4, R3, 0x2, RZ ;  /* 0x0000000203047827 */ /* 0x000fe200078e02ff */
[----:B------:R-:W-:Y:S02]  /*0460*/  BAR.SYNC.DEFER_BLOCKING 0x0 ;  /* 0x0000000000007b1d */ /* 0x000fe40000010000 */
[----:B0-----:R-:W-:Y:S01]  /*0470*/  IADD3 R20, P0, P2, R5, UR7, R20 ;  /* 0x0000000705147c10 */ /* 0x001fe2000fa1e014 */
[----:B------:R-:W-:-:S03]  /*0480*/  IMAD R3, R17, 0x4, R7 ;  /* 0x0000000411037824 */ /* 0x000fc600078e0207 */
[----:B------:R-:W-:Y:S01]  /*0490*/  IADD3.X R26, PT, PT, R4, UR5, R21, P0, P2 ;  /* 0x00000005041a7c10 */ /* 0x000fe200087e4415 */
[----:B------:R-:W-:Y:S01]  /*04a0*/  IMAD R8, R17, 0x4, R3 ;  /* 0x0000000411087824 */ /* 0x000fe200078e0203 */
[----:B------:R-:W-:Y:S01]  /*04b0*/  LEA R4, P0, R7, R20, 0x1 ;  /* 0x0000001407047211 */ /* 0x000fe200078008ff */
[----:B------:R-:W-:Y:S02]  /*04c0*/  ULEA UR13, UR6, UR13, 0x18 ;  /* 0x0000000d060d7291 */ /* 0x000fe4000f8ec0ff */
[----:B------:R-:W-:Y:S01]  /*04d0*/  IMAD R9, R17, 0x4, R8 ;  /* 0x0000000411097824 */ /* 0x000fe200078e0208 */
[----:B------:R-:W-:Y:S01]  /*04e0*/  LEA.HI.X.SX32 R5, R7, R26, 0x1, P0 ;  /* 0x0000001a07057211 */ /* 0x000fe200000f0eff */
[----:B------:R-:W0:Y:S01]  /*04f0*/  LDCU UR4, c[0x0][0x3c8] ;  /* 0x00007900ff0477ac */ /* 0x000e220008000800 */
[-C--:B------:R-:W-:Y:S01]  /*0500*/  LEA R6, P2, R8, R20.reuse, 0x1 ;  /* 0x0000001408067211 */ /* 0x080fe200078408ff */
[----:B------:R-:W-:Y:S01]  /*0510*/  IMAD R10, R17, 0x4, R9 ;  /* 0x00000004110a7824 */ /* 0x000fe200078e0209 */
[----:B------:R-:W-:-:S02]  /*0520*/  LEA R12, P0, R3, R20, 0x1 ;  /* 0x00000014030c7211 */ /* 0x000fc400078008ff */
[-C--:B------:R-:W-:Y:S02]  /*0530*/  LEA.HI.X.SX32 R7, R8, R26.reuse, 0x1, P2 ;  /* 0x0000001a08077211 */ /* 0x080fe400010f0eff */
[----:B------:R-:W-:Y:S02]  /*0540*/  LEA.HI.X.SX32 R13, R3, R26, 0x1, P0 ;  /* 0x0000001a030d7211 */ /* 0x000fe400000f0eff */
[----:B------:R-:W-:Y:S02]  /*0550*/  LEA R8, P0, R9, R20, 0x1 ;  /* 0x0000001409087211 */ /* 0x000fe400078008ff */
[----:B------:R-:W-:Y:S01]  /*0560*/  LEA R11, R17, R10, 0x2 ;  /* 0x0000000a110b7211 */ /* 0x000fe200078e10ff */
[----:B------:R-:W1:Y:S01]  /*0570*/  LDS R24, [UR13] ;  /* 0x0000000dff187984 */ /* 0x000e620008000800 */
[----:B------:R-:W-:Y:S01]  /*0580*/  LEA.HI.X.SX32 R9, R9, R26, 0x1, P0 ;  /* 0x0000001a09097211 */ /* 0x000fe200000f0eff */
[----:B------:R-:W-:Y:S01]  /*0590*/  BAR.SYNC.DEFER_BLOCKING 0x0 ;  /* 0x0000000000007b1d */ /* 0x000fe20000010000 */
[----:B------:R-:W-:Y:S01]  /*05a0*/  LEA R14, P0, R10, R20, 0x1 ;  /* 0x000000140a0e7211 */ /* 0x000fe200078008ff */
[----:B------:R-:W-:-:S03]  /*05b0*/  IMAD R16, R17, 0x4, R11 ;  /* 0x0000000411107824 */ /* 0x000fc600078e020b */
[----:B------:R-:W-:Y:S01]  /*05c0*/  LEA.HI.X.SX32 R15, R10, R26, 0x1, P0 ;  /* 0x0000001a0a0f7211 */ /* 0x000fe200000f0eff */
[----:B------:R-:W-:Y:S01]  /*05d0*/  IMAD R17, R17, 0x4, R16 ;  /* 0x0000000411117824 */ /* 0x000fe200078e0210 */
[CC--:B------:R-:W-:Y:S02]  /*05e0*/  LEA R18, P0, R11.reuse, R20.reuse, 0x1 ;  /* 0x000000140b127211 */ /* 0x0c0fe400078008ff */
[C---:B------:R-:W-:Y:S02]  /*05f0*/  LEA R22, P2, R16.reuse, R20, 0x1 ;  /* 0x0000001410167211 */ /* 0x040fe400078408ff */
[----:B------:R-:W-:Y:S02]  /*0600*/  LEA.HI.X.SX32 R19, R11, R26, 0x1, P0 ;  /* 0x0000001a0b137211 */ /* 0x000fe400000f0eff */
[----:B------:R-:W-:Y:S02]  /*0610*/  LEA R20, P0, R17, R20, 0x1 ;  /* 0x0000001411147211 */ /* 0x000fe400078008ff */
[----:B------:R-:W-:-:S02]  /*0620*/  LEA.HI.X.SX32 R23, R16, R26, 0x1, P2 ;  /* 0x0000001a10177211 */ /* 0x000fc400010f0eff */
[----:B------:R-:W-:Y:S02]  /*0630*/  LEA.HI.X.SX32 R21, R17, R26, 0x1, P0 ;  /* 0x0000001a11157211 */ /* 0x000fe400000f0eff */
[----:B------:R-:W2:Y:S01]  /*0640*/  LDC.64 R16, c[0x0][0x3c0] ;  /* 0x0000f000ff107b82 */ /* 0x000ea20000000a00 */
[----:B---3--:R-:W5:Y:S01]  /*0650*/  LDG.E.U16 R4, desc[UR26][R4.64] ;  /* 0x0000001a04047981 */ /* 0x008f62000c1e1500 */
[----:B------:R-:W-:-:S03]  /*0660*/  LOP3.LUT R11, R0, 0x1f, RZ, 0xc0, !PT ;  /* 0x0000001f000b7812 */ /* 0x000fc600078ec0ff */
[----:B------:R3:W5:Y:S04]  /*0670*/  LDG.E.U16 R10, desc[UR26][R14.64] ;  /* 0x0000001a0e0a7981 */ /* 0x000768000c1e1500 */
[----:B------:R-:W5:Y:S04]  /*0680*/  LDG.E.U16 R6, desc[UR26][R6.64] ;  /* 0x0000001a06067981 */ /* 0x000f68000c1e1500 */
[----:B------:R4:W5:Y:S01]  /*0690*/  LDG.E.U16 R5, desc[UR26][R8.64] ;  /* 0x0000001a08057981 */ /* 0x000962000c1e1500 */
[----:B0-----:R-:W-:Y:S01]  /*06a0*/  IMAD R25, R11, UR4, RZ ;  /* 0x000000040b197c24 */ /* 0x001fe2000f8e02ff */
[----:B---3--:R-:W-:-:S02]  /*06b0*/  SHF.R.U32.HI R15, RZ, 0x5, R0 ;  /* 0x00000005ff0f7819 */ /* 0x008fc40000011600 */
[----:B------:R0:W5:Y:S01]  /*06c0*/  LDG.E.U16 R3, desc[UR26][R12.64] ;  /* 0x0000001a0c037981 */ /* 0x000162000c1e1500 */
[----:B--2---:R-:W-:-:S03]  /*06d0*/  IMAD R16, R16, UR12, RZ ;  /* 0x0000000c10107c24 */ /* 0x004fc6000f8e02ff */
[----:B------:R2:W5:Y:S01]  /*06e0*/  LDG.E.U16 R7, desc[UR26][R18.64] ;  /* 0x0000001a12077981 */ /* 0x000562000c1e1500 */
[----:B----4-:R-:W3:Y:S01]  /*06f0*/  LDC.64 R8, c[0x0][0x388] ;  /* 0x0000e200ff087b82 */ /* 0x010ee20000000a00 */
[----:B------:R-:W-:Y:S01]  /*0700*/  IMAD.SHL.U32 R14, R25, 0x2, RZ ;  /* 0x00000002190e7824 */ /* 0x000fe200078e00ff */
[----:B------:R-:W-:Y:S01]  /*0710*/  SHF.R.U32.HI R26, RZ, 0x5, R0 ;  /* 0x00000005ff1a7819 */ /* 0x000fe20000011600 */
[----:B------:R4:W5:Y:S01]  /*0720*/  LDG.E.U16 R20, desc[UR26][R20.64] ;  /* 0x0000001a14147981 */ /* 0x000962000c1e1500 */
[----:B0-----:R-:W-:Y:S01]  /*0730*/  IMAD.SHL.U32 R13, R16, 0x2, RZ ;  /* 0x00000002100d7824 */ /* 0x001fe200078e00ff */
[----:B-1----:R-:W-:Y:S01]  /*0740*/  R2UR UR32, R24 ;  /* 0x00000000182072ca */ /* 0x002fe200000e0000 */
[----:B------:R-:W-:Y:S01]  /*0750*/  UMOV UR5, 0x1 ;  /* 0x0000000100057882 */ /* 0x000fe20000000000 */
[----:B------:R4:W5:Y:S01]  /*0760*/  LDG.E.U16 R12, desc[UR26][R22.64] ;  /* 0x0000001a160c7981 */ /* 0x000962000c1e1500 */
[----:B--2---:R-:W-:Y:S01]  /*0770*/  SGXT.U32 R18, R15, 0x3 ;  /* 0x000000030f12781a */ /* 0x004fe20000000000 */
[----:B------:R-:W-:-:S04]  /*0780*/  IMAD.HI R25, R25, 0x2, RZ ;  /* 0x0000000219197827 */ /* 0x000fc800078e02ff */
[----:B------:R-:W-:Y:S01]  /*0790*/  IMAD.HI R16, R16, 0x2, RZ ;  /* 0x0000000210107827 */ /* 0x000fe200078e02ff */
[----:B------:R-:W-:Y:S02]  /*07a0*/  R2UR UR21, R26 ;  /* 0x000000001a1572ca */ /* 0x000fe400000e0000 */
[----:B---3--:R-:W-:Y:S01]  /*07b0*/  IADD3 R19, P0, P2, R14, R8, R13 ;  /* 0x000000080e137210 */ /* 0x008fe20007a1e00d */
[----:B------:R-:W-:Y:S01]  /*07c0*/  IMAD R14, R18, R17, RZ ;  /* 0x00000011120e7224 */ /* 0x000fe200078e02ff */
[----:B------:R-:W-:Y:S02]  /*07d0*/  LOP3.LUT R8, R0, 0xc0, RZ, 0xc0, !PT ;  /* 0x000000c000087812 */ /* 0x000fe400078ec0ff */
[----:B------:R-:W-:Y:S01]  /*07e0*/  IADD3.X R16, PT, PT, R25, R9, R16, P0, P2 ;  /* 0x0000000919107210 */ /* 0x000fe200007e4410 */
[----:B------:R-:W-:Y:S01]  /*07f0*/  IMAD R9, R17, 0x8, R14 ;  /* 0x0000000811097824 */ /* 0x000fe200078e020e */
[----:B------:R-:W-:Y:S01]  /*0800*/  LEA R26, P0, R14, R19, 0x1 ;  /* 0x000000130e1a7211 */ /* 0x000fe200078008ff */
[----:B------:R-:W-:Y:S01]  /*0810*/  IMAD.SHL.U32 R13, R0, 0x2, RZ ;  /* 0x00000002000d7824 */ /* 0x000fe200078e00ff */
[----:B------:R-:W-:-:S02]  /*0820*/  SHF.R.U32.HI R8, RZ, 0x2, R8 ;  /* 0x00000002ff087819 */ /* 0x000fc40000011608 */
[C---:B------:R-:W-:Y:S02]  /*0830*/  LEA R18, P3, R9.reuse, R19, 0x1 ;  /* 0x0000001309127211 */ /* 0x040fe400078608ff */
[----:B------:R-:W-:Y:S02]  /*0840*/  LOP3.LUT P2, RZ, R0, 0xff, RZ, 0xc0, !PT ;  /* 0x000000ff00ff7812 */ /* 0x000fe4000784c0ff */
[-C--:B------:R-:W-:Y:S02]  /*0850*/  LEA.HI.X.SX32 R27, R14, R16.reuse, 0x1, P0 ;  /* 0x000000100e1b7211 */ /* 0x080fe400000f0eff */
[----:B------:R-:W-:Y:S02]  /*0860*/  LEA.HI.X.SX32 R19, R9, R16, 0x1, P3 ;  /* 0x0000001009137211 */ /* 0x000fe400018f0eff */
[----:B------:R-:W-:Y:S01]  /*0870*/  LOP3.LUT R15, R8, 0x1fe, R13, 0x78, !PT ;  /* 0x000001fe080f7812 */ /* 0x000fe200078e780d */
[----:B----4-:R-:W-:Y:S06]  /*0880*/  @P1 BRA `(.L_x_5) ;  /* 0x0000000000181947 */ /* 0x010fec0003800000 */
[----:B------:R-:W-:Y:S01]  /*0890*/  ELECT P0, URZ, PT ;  /* 0x0000000000ff782f */ /* 0x000fe20003800000 */
[----:B------:R-:W-:Y:S01]  /*08a0*/  IMAD.MOV.U32 R8, RZ, RZ, 0x1 ;  /* 0x00000001ff087424 */ /* 0x000fe200078e00ff */
[----:B------:R-:W-:Y:S01]  /*08b0*/  UMOV UR4, 0x40 ;  /* 0x0000004000047882 */ /* 0x000fe20000000000 */
[----:B------:R-:W-:Y:S01]  /*08c0*/  UVIRTCOUNT.DEALLOC.SMPOOL 0x80 ;  /* 0x000000800000784c */ /* 0x000fe20000000000 */
[----:B------:R-:W-:-:S09]  /*08d0*/  ULEA UR4, UR6, UR4, 0x18 ;  /* 0x0000000406047291 */ /* 0x000fd2000f8ec0ff */
[----:B------:R0:W-:Y:S03]  /*08e0*/  @P0 STS.U8 [UR4], R8 ;  /* 0x00000008ff000988 */ /* 0x0001e60008000004 */
.L_x_5:
[----:B------:R-:W-:Y:S01]  /*08f0*/  USHF.L.U32 UR4, UR21, 0x15, URZ ;  /* 0x0000001515047899 */ /* 0x000fe200080006ff */
[----:B0-----:R-:W-:Y:S01]  /*0900*/  LOP3.LUT R8, R15, 0x40, RZ, 0x3c, !PT ;  /* 0x000000400f087812 */ /* 0x001fe200078e3cff */
[----:B------:R-:W-:Y:S01]  /*0910*/  ULOP3.LUT UR18, UR21, 0x4, URZ, 0xc0, !UPT ;  /* 0x0000000415127892 */ /* 0x000fe2000f8ec0ff */
[----:B-----5:R0:W-:Y:S01]  /*0920*/  STS.U16 [R15+UR13], R4 ;  /* 0x000000040f007988 */ /* 0x0201e2000800040d */
[----:B------:R-:W-:Y:S01]  /*0930*/  ULOP3.LUT UR7, UR4, 0x600000, URZ, 0xc0, !UPT ;  /* 0x0060000004077892 */ /* 0x000fe2000f8ec0ff */
[----:B------:R-:W-:Y:S02]  /*0940*/  VOTEU.ALL UP0, P2 ;  /* 0x0000000000ff7886 */ /* 0x000fe40001000000 */
[----:B------:R1:W-:Y:S01]  /*0950*/  STS.U16 [R15+UR13+0x400], R6 ;  /* 0x000400060f007988 */ /* 0x0003e2000800040d */
[----:B------:R-:W-:Y:S02]  /*0960*/  UIADD3 UR14, UPT, UPT, UR32, UR7, URZ ;  /* 0x00000007200e7290 */ /* 0x000fe4000fffe0ff */
[----:B------:R-:W-:-:S02]  /*0970*/  UIADD3 UR16, UPT, UPT, UR13, 0x1c00, URZ ;  /* 0x00001c000d107890 */ /* 0x000fc4000fffe0ff */
[----:B------:R2:W-:Y:S01]  /*0980*/  STS.U16 [R15+UR13+0x800], R10 ;  /* 0x0008000a0f007988 */ /* 0x0005e2000800040d */
[----:B------:R-:W-:Y:S02]  /*0990*/  ULEA UR14, UR18, UR14, 0x2 ;  /* 0x0000000e120e7291 */ /* 0x000fe4000f8e10ff */
[----:B------:R-:W-:-:S04]  /*09a0*/  @!UP0 UIADD3 UR8, UPT, UPT, -UR5, 0x100000, URZ ;  /* 0x0010000005088890 */ /* 0x000fc8000fffe1ff */
[----:B------:R-:W-:Y:S02]  /*09b0*/  @!UP0 USHF.L.U32 UR9, UR8, 0xb, URZ ;  /* 0x0000000b08098899 */ /* 0x000fe400080006ff */
[----:B------:R-:W-:Y:S01]  /*09c0*/  @!UP0 USHF.L.U32 UR8, UR8, 0x1, URZ ;  /* 0x0000000108088899 */ /* 0x000fe200080006ff */
[----:B------:R-:W-:Y:S01]  /*09d0*/  VOTEU.ALL UP2, P2 ;  /* 0x0000000000ff7886 */ /* 0x000fe20001040000 */
[----:B------:R2:W-:Y:S01]  /*09e0*/  STS.U16 [R15+UR13+0xc00], R12 ;  /* 0x000c000c0f007988 */ /* 0x0005e2000800040d */
[----:B------:R-:W-:Y:S01]  /*09f0*/  UISETP.GT.AND UP1, UPT, UR28, URZ, UPT ;  /* 0x000000ff1c00728c */ /* 0x000fe2000bf24270 */
[----:B0-----:R-:W-:Y:S02]  /*0a00*/  PRMT R4, RZ, 0x7610, R4 ;  /* 0x00007610ff047816 */ /* 0x001fe40000000004 */
[----:B------:R2:W-:Y:S01]  /*0a10*/  STS.U16 [R8+UR13+0x200], R3 ;  /* 0x0002000308007988 */ /* 0x0005e2000800040d */
[----:B-1----:R-:W-:Y:S02]  /*0a20*/  PRMT R6, RZ, 0x7610, R6 ;  /* 0x00007610ff067816 */ /* 0x002fe40000000006 */
[----:B------:R-:W-:Y:S01]  /*0a30*/  PLOP3.LUT P3, PT, PT, PT, UP1, 0x80, 0x8 ;  /* 0x000000000008781c */ /* 0x000fe20003f6f018 */
[----:B------:R2:W-:Y:S04]  /*0a40*/  STS.U16 [R8+UR13+0x600], R5 ;  /* 0x0006000508007988 */ /* 0x0005e8000800040d */
[----:B------:R2:W-:Y:S04]  /*0a50*/  STS.U16 [R8+UR13+0xa00], R7 ;  /* 0x000a000708007988 */ /* 0x0005e8000800040d */
[----:B------:R2:W-:Y:S01]  /*0a60*/  STS.U16 [R8+UR13+0xe00], R20 ;  /* 0x000e001408007988 */ /* 0x0005e2000800040d */
[----:B------:R-:W-:Y:S01]  /*0a70*/  STTM.16dp32bit_t0_t15.x8 tmem[UR14], RZ ;  /* 0x000000ff000079ed */ /* 0x000fe2000898000e */
[----:B------:R-:W-:Y:S01]  /*0a80*/  STTM.16dp32bit_t16_t31.x8 tmem[UR14+0x8], RZ ;  /* 0x000008ff000079ed */ /* 0x000fe200089a000e */
[----:B------:R-:W0:Y:S02]  /*0a90*/  FENCE.VIEW.ASYNC.T ;  /* 0x00000000000073c6 */ /* 0x000e240000000200 */
[----:B0-----:R-:W-:Y:S06]  /*0aa0*/  BAR.SYNC.DEFER_BLOCKING 0x0 ;  /* 0x0000000000007b1d */ /* 0x001fec0000010000 */
[----:B------:R-:W0:Y:S02]  /*0ab0*/  FENCE.VIEW.ASYNC.S ;  /* 0x00000000000073c6 */ /* 0x000e240000000000 */
[----:B0-----:R0:W1:Y:S02]  /*0ac0*/  @!UP2 SYNCS.EXCH.64 URZ, [UR16], UR8 ;  /* 0x0000000810ffa5b2 */ /* 0x0010640008000100 */
[----:B-1----:R-:W-:Y:S06]  /*0ad0*/  BAR.SYNC.DEFER_BLOCKING 0x0 ;  /* 0x0000000000007b1d */ /* 0x002fec0000010000 */
[----:B------:R-:W3:Y:S04]  /*0ae0*/  @P3 LDG.E.U16 R4, desc[UR26][R26.64] ;  /* 0x0000001a1a043981 */ /* 0x000ee8000c1e1500 */
[----:B------:R-:W4:Y:S01]  /*0af0*/  @P3 LDG.E.U16 R6, desc[UR26][R18.64] ;  /* 0x0000001a12063981 */ /* 0x000f22000c1e1500 */
[----:B------:R-:W-:-:S04]  /*0b00*/  @!UP0 UIADD3 UR10, UPT, UPT, -UR5, 0x100000, URZ ;  /* 0x00100000050a8890 */ /* 0x000fc8000fffe1ff */
[----:B------:R-:W-:Y:S02]  /*0b10*/  @!UP0 USHF.L.U32 UR11, UR10, 0xb, URZ ;  /* 0x0000000b0a0b8899 */ /* 0x000fe400080006ff */
[----:B------:R-:W-:Y:S01]  /*0b20*/  @!UP0 USHF.L.U32 UR10, UR10, 0x1, URZ ;  /* 0x000000010a0a8899 */ /* 0x000fe200080006ff */
[----:B------:R-:W-:Y:S01]  /*0b30*/  VOTEU.ALL UP3, P2 ;  /* 0x0000000000ff7886 */ /* 0x000fe20001060000 */
[----:B------:R-:W-:-:S04]  /*0b40*/  @!UP0 UIADD3 UR4, UPT, UPT, -UR5, 0x100000, URZ ;  /* 0x0010000005048890 */ /* 0x000fc8000fffe1ff */
[----:B------:R-:W-:Y:S02]  /*0b50*/  @!UP0 USHF.L.U32 UR5, UR4, 0xb, URZ ;  /* 0x0000000b04058899 */ /* 0x000fe400080006ff */
[----:B------:R-:W-:Y:S01]  /*0b60*/  @!UP0 USHF.L.U32 UR4, UR4, 0x1, URZ ;  /* 0x0000000104048899 */ /* 0x000fe200080006ff */
[----:B------:R-:W-:Y:S01]  /*0b70*/  VOTEU.ALL UP4, P2 ;  /* 0x0000000000ff7886 */ /* 0x000fe20001080000 */
[----:B------:R-:W-:Y:S02]  /*0b80*/  UISETP.EQ.U32.AND UP2, UPT, UR21, URZ, UP1 ;  /* 0x000000ff1500728c */ /* 0x000fe40008f42070 */
[----:B------:R-:W-:Y:S01]  /*0b90*/  UIADD3 UR15, UPT, UPT, UR32, 0x100000, URZ ;  /* 0x00100000200f7890 */ /* 0x000fe2000fffe0ff */
[----:B------:R-:W-:Y:S01]  /*0ba0*/  UMOV UR6, URZ ;  /* 0x000000ff00067c82 */ /* 0x000fe20008000000 */
[----:B------:R-:W-:Y:S02]  /*0bb0*/  UIADD3 UR19, UPT, UPT, UR13, 0x1400, URZ ;  /* 0x000014000d137890 */ /* 0x000fe4000fffe0ff */
[----:B------:R-:W-:Y:S01]  /*0bc0*/  UIADD3 UR17, UPT, UPT, UR7, UR15, URZ ;  /* 0x0000000f07117290 */ /* 0x000fe2000fffe0ff */
[----:B------:R2:W1:Y:S04]  /*0bd0*/  @!UP3 SYNCS.EXCH.64 URZ, [UR13+0x1c08], UR10 ;  /* 0x001c080a0dffb5b2 */ /* 0x0004680008000100 */
[----:B0-----:R-:W-:-:S02]  /*0be0*/  @!UP2 UIADD3 UR8, UPT, UPT, UR13, 0x1000, URZ ;  /* 0x000010000d08a890 */ /* 0x001fc4000fffe0ff */
[----:B------:R-:W-:Y:S02]  /*0bf0*/  ULEA UR17, UR18, UR17, 0x1 ;  /* 0x0000001112117291 */ /* 0x000fe4000f8e08ff */
[----:B------:R-:W-:-:S04]  /*0c00*/  @!UP2 USHF.R.U32.HI UR8, URZ, 0x4, UR8 ;  /* 0x00000004ff08a899 */ /* 0x000fc80008011608 */
[----:B------:R-:W-:Y:S01]  /*0c10*/  @!UP2 USGXT.U32 UR20, UR8, 0xe ;  /* 0x0000000e0814a89a */ /* 0x000fe20008000000 */
[----:B---3--:R2:W-:Y:S04]  /*0c20*/  STS.U16 [R15+UR13+0x1000], R4 ;  /* 0x001000040f007988 */ /* 0x0085e8000800040d */
[----:B----4-:R2:W-:Y:S01]  /*0c30*/  STS.U16 [R15+UR13+0x1200], R6 ;  /* 0x001200060f007988 */ /* 0x0105e2000800040d */
[----:B-1----:R0:W-:Y:S06]  /*0c40*/  MEMBAR.ALL.CTA ;  /* 0x0000000000007992 */ /* 0x0021ec0000008000 */
[----:B0-----:R-:W-:Y:S04]  /*0c50*/  FENCE.VIEW.ASYNC.S ;  /* 0x00000000000073c6 */ /* 0x001fe80000000000 */
[----:B------:R-:W0:Y:S02]  /*0c60*/  FENCE.VIEW.ASYNC.S ;  /* 0x00000000000073c6 */ /* 0x000e240000000000 */
[----:B0-----:R2:W0:Y:S02]  /*0c70*/  @!UP4 SYNCS.EXCH.64 URZ, [UR13+0x1400], UR4 ;  /* 0x001400040dffc5b2 */ /* 0x0014240008000100 */
[----:B0-----:R-:W-:Y:S06]  /*0c80*/  BAR.SYNC.DEFER_BLOCKING 0x0 ;  /* 0x0000000000007b1d */ /* 0x001fec0000010000 */
[----:B--2---:R-:W-:Y:S05]  /*0c90*/  BRA.U !UP2, `(.L_x_6) ;  /* 0x000000010a647547 */ /* 0x004fea000b800000 */
[----:B------:R-:W-:Y:S02]  /*0ca0*/  UIADD3 UR4, UPT, UPT, UR13, 0x1000, URZ ;  /* 0x000010000d047890 */ /* 0x000fe4000fffe0ff */
[----:B------:R-:W-:Y:S02]  /*0cb0*/  USHF.R.U32.HI UR8, URZ, 0x4, UR13 ;  /* 0x00000004ff087899 */ /* 0x000fe4000801160d */
[----:B------:R-:W-:Y:S02]  /*0cc0*/  USHF.R.U32.HI UR4, URZ, 0x4, UR4 ;  /* 0x00000004ff047899 */ /* 0x000fe40008011604 */
[----:B------:R-:W-:Y:S02]  /*0cd0*/  USGXT.U32 UR8, UR8, 0xe ;  /* 0x0000000e0808789a */ /* 0x000fe40008000000 */
[----:B------:R-:W-:Y:S01]  /*0ce0*/  USGXT.U32 UR20, UR4, 0xe ;  /* 0x0000000e0414789a */ /* 0x000fe20008000000 */
[----:B------:R-:W-:Y:S01]  /*0cf0*/  UMOV UR10, 0x80 ;  /* 0x00000080000a7882 */ /* 0x000fe20000000000 */
[----:B------:R-:W-:-:S02]  /*0d00*/  UMOV UR11, 0x40004040 ;  /* 0x40004040000b7882 */ /* 0x000fc40000000000 */
[----:B------:R-:W-:Y:S01]  /*0d10*/  UIADD3 UR30, UP3, UPT, UR20, 0x2, URZ ;  /* 0x00000002141e7890 */ /* 0x000fe2000ff7e0ff */
[----:B------:R-:W-:Y:S01]  /*0d20*/  UMOV UR9, URZ ;  /* 0x000000ff00097c82 */ /* 0x000fe20008000000 */
[----:B------:R-:W-:Y:S01]  /*0d30*/  UMOV UR4, UR19 ;  /* 0x0000001300047c82 */ /* 0x000fe20008000000 */
[----:B------:R-:W-:Y:S02]  /*0d40*/  UIADD3.64 UR10, UPT, UPT, UR8, UR10, URZ ;  /* 0x0000000a080a7297 */ /* 0x000fe4000fffe0ff */
[----:B------:R-:W-:Y:S01]  /*0d50*/  UIADD3.X UR31, UPT, UPT, UR6, -0x7fffbfe0, URZ, UP3, !UPT ;  /* 0x80004020061f7890 */ /* 0x000fe20009ffe4ff */
[----:B------:R-:W-:Y:S01]  /*0d60*/  UMOV UR5, URZ ;  /* 0x000000ff00057c82 */ /* 0x000fe20008000000 */
[----:B------:R-:W-:Y:S01]  /*0d70*/  UMOV UR24, 0x0 ;  /* 0x0000000000187882 */ /* 0x000fe20000000000 */
[----:B------:R-:W-:Y:S01]  /*0d80*/  UMOV UR22, UR4 ;  /* 0x0000000400167c82 */ /* 0x000fe20008000000 */
[----:B------:R-:W-:Y:S01]  /*0d90*/  UMOV UR25, 0x4048490 ;  /* 0x0404849000197882 */ /* 0x000fe20000000000 */
[----:B------:R-:W-:Y:S01]  /*0da0*/  UMOV UR9, 0x40004040 ;  /* 0x4000404000097882 */ /* 0x000fe20000000000 */
[----:B------:R-:W-:Y:S01]  /*0db0*/  UMOV UR4, UR20 ;  /* 0x0000001400047c82 */ /* 0x000fe20008000000 */
[----:B------:R-:W-:Y:S01]  /*0dc0*/  UMOV UR5, 0x80004020 ;  /* 0x8000402000057882 */ /* 0x000fe20000000000 */
[----:B------:R-:W-:Y:S01]  /*0dd0*/  UMOV UR34, 0x0 ;  /* 0x0000000000227882 */ /* 0x000fe20000000000 */
[----:B------:R-:W-:Y:S01]  /*0de0*/  UMOV UR35, 0x4048490 ;  /* 0x0404849000237882 */ /* 0x000fe20000000000 */
[----:B------:R0:W-:Y:S01]  /*0df0*/  UTCHMMA gdesc[UR8], gdesc[UR4], tmem[UR15], tmem[UR24], idesc[UR25], !UPT ;  /* 0x00ff1804080075ea */ /* 0x0001e2000f80000f */
[----:B------:R0:W-:Y:S01]  /*0e00*/  UTCHMMA gdesc[UR10], gdesc[UR30], tmem[UR15], tmem[UR34], idesc[UR35], UPT ;  /* 0x00ff221e0a0075ea */ /* 0x0001e2000b80000f */
[----:B------:R0:W-:Y:S01]  /*0e10*/  UTCBAR [UR22], URZ ;  /* 0x000000ff160073e9 */ /* 0x0001e200080000ff */
[----:B------:R-:W-:Y:S01]  /*0e20*/  NOP ;  /* 0x0000000000007918 */ /* 0x000fe20000000000 */
.L_x_6:
[----:B------:R-:W-:Y:S05]  /*0e30*/  BRA.U !UP1, `(.L_x_7) ;  /* 0x0000000109087547 */ /* 0x000fea000b800000 */
[----:B------:R-:W1:Y:S02]  /*0e40*/  SYNCS.PHASECHK.TRANS64.TRYWAIT P0, [UR13+0x1400], RZ ;  /* 0x001400ffff0075a7 */ /* 0x000e64000800110d */
[----:B-1----:R-:W-:Y:S05]  /*0e50*/  @!P0 BRA `(.L_x_8) ;  /* 0x0000002000448947 */ /* 0x002fea0003800000 */
.L_x_7:
[----:B------:R-:W-:Y:S01]  /*0e60*/  BAR.SYNC.DEFER_BLOCKING 0x0 ;  /* 0x0000000000007b1d */ /* 0x000fe20000010000 */
[----:B------:R-:W-:Y:S02]  /*0e70*/  LOP3.LUT R12, R0, 0xf, RZ, 0xc0, !PT ;  /* 0x0000000f000c7812 */ /* 0x000fe400078ec0ff */
[----:B------:R-:W-:Y:S02]  /*0e80*/  ISETP.GE.U32.AND P4, PT, R11, 0x10, PT ;  /* 0x000000100b00780c */ /* 0x000fe40003f86070 */
[----:B------:R-:W-:Y:S01]  /*0e90*/  PRMT R22, RZ, 0x7610, R22 ;  /* 0x00007610ff167816 */ /* 0x000fe20000000016 */
[----:B0-----:R-:W0:Y:S01]  /*0ea0*/  LDCU UR9, c[0x0][0x3a8] ;  /* 0x00007500ff0977ac */ /* 0x001e220008000800 */
[----:B------:R-:W-:Y:S01]  /*0eb0*/  LDTM.16dp32bit_t0_t15.x4 R4, tmem[UR17] ;  /* 0x00000011000479ee */ /* 0x000fe20008900000 */
[----:B------:R-:W0:Y:S01]  /*0ec0*/  LDTM.16dp32bit_t16_t31.x4 R4, tmem[UR17+0x4] ;  /* 0x00000411000479ee */ /* 0x000e220008920000 */
[----:B------:R-:W1:Y:S01]  /*0ed0*/  LDCU.64 UR10, c[0x0][0x3d0] ;  /* 0x00007a00ff0a77ac */ /* 0x000e620008000a00 */
[----:B------:R-:W2:Y:S01]  /*0ee0*/  @!P2 SYNCS.CCTL.IV [UR13+0x1400] ;  /* 0x00140000ff00a9b1 */ /* 0x000ea2000800000d */
[----:B------:R-:W-:Y:S01]  /*0ef0*/  NOP ;  /* 0x0000000000007918 */ /* 0x000fe20000000000 */
[----:B-1----:R-:W-:Y:S01]  /*0f00*/  UIMAD UR4, UR12, UR10, URZ ;  /* 0x0000000a0c0472a4 */ /* 0x002fe2000f8e02ff */
[----:B0-----:R-:W-:Y:S01]  /*0f10*/  FMUL R3, R4, UR9 ;  /* 0x0000000904037c20 */ /* 0x001fe20008400000 */
[----:B------:R-:W-:Y:S01]  /*0f20*/  FMUL R8, R5, UR9 ;  /* 0x0000000905087c20 */ /* 0x000fe20008400000 */
[----:B------:R-:W-:Y:S01]  /*0f30*/  FMUL R9, R6, UR9 ;  /* 0x0000000906097c20 */ /* 0x000fe20008400000 */
[----:B------:R-:W-:Y:S01]  /*0f40*/  FMUL R10, R7, UR9 ;  /* 0x00000009070a7c20 */ /* 0x000fe20008400000 */
[----:B------:R-:W-:-:S02]  /*0f50*/  USHF.L.U32 UR8, UR4, 0x1, URZ ;  /* 0x0000000104087899 */ /* 0x000fc400080006ff */
[----:B------:R-:W-:Y:S01]  /*0f60*/  UIMAD.WIDE UR4, UR4, 0x2, URZ ;  /* 0x00000002040478a5 */ /* 0x000fe2000f8e02ff */
[----:B------:R-:W-:Y:S02]  /*0f70*/  FMNMX3 R3, R3, R8, R9, !PT ;  /* 0x0000000803037276 */ /* 0x000fe40007800009 */
[----:B------:R-:W-:Y:S02]  /*0f80*/  LOP3.LUT R9, R0, 0x60, RZ, 0xc0, !PT ;  /* 0x0000006000097812 */ /* 0x000fe400078ec0ff */
[----:B------:R-:W-:Y:S02]  /*0f90*/  FMNMX R8, R10, R3, !PT ;  /* 0x000000030a087209 */ /* 0x000fe40007800000 */
[----:B------:R-:W-:Y:S01]  /*0fa0*/  LOP3.LUT R10, R0, 0xff, RZ, 0xc0, !PT ;  /* 0x000000ff000a7812 */ /* 0x000fe200078ec0ff */
[----:B------:R-:W-:Y:S02]  /*0fb0*/  IMAD R23, R12, 0x2, R9 ;  /* 0x000000020c177824 */ /* 0x000fe400078e0209 */
[----:B------:R-:W0:Y:S01]  /*0fc0*/  SHFL.BFLY PT, R3, R8, 0x10, 0x1f ;  /* 0x0e001f0008037f89 */ /* 0x000e2200000e0000 */
[----:B------:R-:W-:Y:S01]  /*0fd0*/  ISETP.GE.U32.AND P5, PT, R10, 0x80, PT ;  /* 0x000000800a00780c */ /* 0x000fe20003fa6070 */
[----:B------:R-:W-:Y:S01]  /*0fe0*/  IMAD R12, R12, UR11, RZ ;  /* 0x0000000b0c0c7c24 */ /* 0x000fe2000f8e02ff */
[----:B------:R-:W-:-:S03]  /*0ff0*/  LEA.HI R14, R10, R23, RZ, 0x19 ;  /* 0x000000170a0e7211 */ /* 0x000fc600078fc8ff */
[----:B------:R-:W-:Y:S01]  /*1000*/  IMAD.SHL.U32 R11, R12, 0x2, RZ ;  /* 0x000000020c0b7824 */ /* 0x000fe200078e00ff */
[----:B------:R-:W-:Y:S01]  /*1010*/  LEA R14, R14, UR13, 0x2 ;  /* 0x0000000d0e0e7c11 */ /* 0x000fe2000f8e10ff */
[----:B------:R-:W-:Y:S01]  /*1020*/  IMAD.HI R12, R12, 0x2, RZ ;  /* 0x000000020c0c7827 */ /* 0x000fe200078e02ff */
[----:B0-----:R-:W-:Y:S02]  /*1030*/  FMNMX R21, R8, R3, !PT ;  /* 0x0000000308157209 */ /* 0x001fe40007800000 */
[----:B------:R-:W-:Y:S01]  /*1040*/  LEA R3, R10, UR13, 0x2 ;  /* 0x0000000d0a037c11 */ /* 0x000fe2000f8e10ff */
[----:B------:R-:W0:Y:S02]  /*1050*/  LDC.64 R8, c[0x0][0x390] ;  /* 0x0000e400ff087b82 */ /* 0x000e240000000a00 */
[----:B--2---:R-:W-:Y:S06]  /*1060*/  @!P4 STS [R14+0x1000], R21 ;  /* 0x001000150e00c388 */ /* 0x004fec0000000800 */
[----:B------:R-:W-:Y:S01]  /*1070*/  BAR.SYNC.DEFER_BLOCKING 0x0 ;  /* 0x0000000000007b1d */ /* 0x000fe20000010000 */
[----:B0-----:R-:W-:-:S04]  /*1080*/  IADD3 R8, P0, P6, R11, UR8, R8 ;  /* 0x000000080b087c10 */ /* 0x001fc8000fe1e008 */
[----:B------:R-:W-:Y:S01]  /*1090*/  IADD3.X R9, PT, PT, R12, UR5, R9, P0, P6 ;  /* 0x000000050c097c10 */ /* 0x000fe200087ec409 */
[----:B------:R-:W0:Y:S01]  /*10a0*/  @!P5 LDS R16, [R3+0x1000] ;  /* 0x001000000310d984 */ /* 0x000e220000000800 */
[----:B------:R-:W-:Y:S02]  /*10b0*/  LOP3.LUT P0, RZ, R0, 0x1, RZ, 0xc0, !PT ;  /* 0x0000000100ff7812 */ /* 0x000fe4000780c0ff */
[----:B------:R-:W-:Y:S02]  /*10c0*/  LEA R12, R23, UR13, 0x2 ;  /* 0x0000000d170c7c11 */ /* 0x000fe4000f8e10ff */
[----:B------:R-:W-:Y:S01]  /*10d0*/  ISETP.LT.U32.AND P0, PT, R10, 0x80, !P0 ;  /* 0x000000800a00780c */ /* 0x000fe20004701070 */
[----:B0-----:R-:W0:Y:S02]  /*10e0*/  SHFL.BFLY PT, R25, R16, 0x1, 0x1f ;  /* 0x0c201f0010197f89 */ /* 0x001e2400000e0000 */
[----:B0-----:R-:W-:Y:S02]  /*10f0*/  FMNMX R10, R16, R25, !PT ;  /* 0x00000019100a7209 */ /* 0x001fe40007800000 */
[----:B------:R-:W0:Y:S08]  /*1100*/  LDC R25, c[0x0][0x3d8] ;  /* 0x0000f600ff197b82 */ /* 0x000e300000000800 */
[----:B------:R-:W-:Y:S01]  /*1110*/  @P0 STS [R3+0x1000], R10 ;  /* 0x0010000a03000388 */ /* 0x000fe20000000800 */
[----:B------:R-:W-:Y:S06]  /*1120*/  BAR.SYNC.DEFER_BLOCKING 0x0 ;  /* 0x0000000000007b1d */ /* 0x000fec0000010000 */
[----:B------:R-:W1:Y:S02]  /*1130*/  LDS R16, [R12+0x1000] ;  /* 0x001000000c107984 */ /* 0x000e640000000800 */
[----:B-1----:R-:W-:-:S05]  /*1140*/  FMNMX R16, R16, -INF , !PT ;  /* 0xff80000010107809 */ /* 0x002fca0007800000 */
[--C-:B------:R-:W-:Y:S01]  /*1150*/  FFMA R4, R4, UR9, -R16.reuse ;  /* 0x0000000904047c23 */ /* 0x100fe20008000810 */
[--C-:B------:R-:W-:Y:S01]  /*1160*/  FFMA R5, R5, UR9, -R16.reuse ;  /* 0x0000000905057c23 */ /* 0x100fe20008000810 */
[--C-:B------:R-:W-:Y:S01]  /*1170*/  FFMA R6, R6, UR9, -R16.reuse ;  /* 0x0000000906067c23 */ /* 0x100fe20008000810 */
[----:B------:R-:W-:Y:S01]  /*1180*/  FFMA R7, R7, UR9, -R16 ;  /* 0x0000000907077c23 */ /* 0x000fe20008000810 */
[----:B------:R-:W-:Y:S01]  /*1190*/  FMUL R4, R4, 1.4426950216293334961 ;  /* 0x3fb8aa3b04047820 */ /* 0x000fe20000400000 */
[----:B------:R-:W-:Y:S01]  /*11a0*/  FMUL R5, R5, 1.4426950216293334961 ;  /* 0x3fb8aa3b05057820 */ /* 0x000fe20000400000 */
[----:B------:R-:W-:Y:S01]  /*11b0*/  FMUL R6, R6, 1.4426950216293334961 ;  /* 0x3fb8aa3b06067820 */ /* 0x000fe20000400000 */
[----:B------:R-:W-:-:S03]  /*11c0*/  FMUL R7, R7, 1.4426950216293334961 ;  /* 0x3fb8aa3b07077820 */ /* 0x000fc60000400000 */
[----:B------:R-:W-:Y:S08]  /*11d0*/  MUFU.EX2 R4, R4 ;  /* 0x0000000400047308 */ /* 0x000ff00000000800 */
[----:B------:R-:W1:Y:S08]  /*11e0*/  MUFU.EX2 R5, R5 ;  /* 0x0000000500057308 */ /* 0x000e700000000800 */
[----:B------:R-:W2:Y:S08]  /*11f0*/  MUFU.EX2 R6, R6 ;  /* 0x0000000600067308 */ /* 0x000eb00000000800 */
[----:B------:R-:W3:Y:S01]  /*1200*/  MUFU.EX2 R7, R7 ;  /* 0x0000000700077308 */ /* 0x000ee20000000800 */
[----:B-1----:R-:W-:-:S04]  /*1210*/  FADD R11, R4, R5 ;  /* 0x00000005040b7221 */ /* 0x002fc80000000000 */
[----:B--2---:R-:W-:-:S04]  /*1220*/  FADD R10, R6, R11 ;  /* 0x0000000b060a7221 */ /* 0x004fc80000000000 */
[----:B---3--:R-:W-:-:S05]  /*1230*/  FADD R11, R7, R10 ;  /* 0x0000000a070b7221 */ /* 0x008fca0000000000 */
[----:B------:R-:W1:Y:S02]  /*1240*/  SHFL.BFLY PT, R10, R11, 0x10, 0x1f ;  /* 0x0e001f000b0a7f89 */ /* 0x000e6400000e0000 */
[----:B-1----:R-:W-:Y:S01]  /*1250*/  FADD R21, R11, R10 ;  /* 0x0000000a0b157221 */ /* 0x002fe20000000000 */
[----:B------:R-:W-:Y:S01]  /*1260*/  BAR.SYNC.DEFER_BLOCKING 0x0 ;  /* 0x0000000000007b1d */ /* 0x000fe20000010000 */
[----:B------:R-:W-:-:S04]  /*1270*/  SHF.R.U32.HI R10, RZ, 0x4, R0 ;  /* 0x00000004ff0a7819 */ /* 0x000fc80000011600 */
[----:B------:R-:W-:-:S05]  /*1280*/  SGXT.U32 R10, R10, 0x4 ;  /* 0x000000040a0a781a */ /* 0x000fca0000000000 */
[----:B0-----:R-:W-:-:S04]  /*1290*/  IMAD R10, R10, R25, RZ ;  /* 0x000000190a0a7224 */ /* 0x001fc800078e02ff */
[----:B------:R-:W-:Y:S01]  /*12a0*/  IMAD R11, R25, 0x10, R10 ;  /* 0x00000010190b7824 */ /* 0x000fe200078e020a */
[----:B------:R-:W-:-:S04]  /*12b0*/  LEA R34, P6, R10, R8, 0x1 ;  /* 0x000000080a227211 */ /* 0x000fc800078c08ff */
[-C--:B------:R-:W-:Y:S02]  /*12c0*/  LEA.HI.X.SX32 R35, R10, R9.reuse, 0x1, P6 ;  /* 0x000000090a237211 */ /* 0x080fe400030f0eff */
[C---:B------:R-:W-:Y:S02]  /*12d0*/  LEA R30, P6, R11.reuse, R8, 0x1 ;  /* 0x000000080b1e7211 */ /* 0x040fe400078c08ff */
[----:B------:R-:W-:Y:S01]  /*12e0*/  PRMT R10, RZ, 0x7610, R10 ;  /* 0x00007610ff0a7816 */ /* 0x000fe2000000000a */
[----:B------:R-:W-:Y:S01]  /*12f0*/  @!P4 STS [R14+0x1000], R21 ;  /* 0x001000150e00c388 */ /* 0x000fe20000000800 */
[----:B------:R-:W-:Y:S01]  /*1300*/  LEA.HI.X.SX32 R31, R11, R9, 0x1, P6 ;  /* 0x000000090b1f7211 */ /* 0x000fe200030f0eff */
[----:B------:R-:W-:Y:S06]  /*1310*/  BAR.SYNC.DEFER_BLOCKING 0x0 ;  /* 0x0000000000007b1d */ /* 0x000fec0000010000 */
[----:B------:R-:W0:Y:S04]  /*1320*/  @!P5 LDS R20, [R3+0x1000] ;  /* 0x001000000314d984 */ /* 0x000e280000000800 */
[----:B0-----:R-:W0:Y:S02]  /*1330*/  SHFL.BFLY PT, R23, R20, 0x1, 0x1f ;  /* 0x0c201f0014177f89 */ /* 0x001e2400000e0000 */
[----:B0-----:R-:W-:-:S05]  /*1340*/  FADD R8, R20, R23 ;  /* 0x0000001714087221 */ /* 0x001fca0000000000 */
[----:B------:R0:W-:Y:S01]  /*1350*/  @P0 STS [R3+0x1000], R8 ;  /* 0x0010000803000388 */ /* 0x0001e20000000800 */
[----:B------:R-:W-:Y:S06]  /*1360*/  BAR.SYNC.DEFER_BLOCKING 0x0 ;  /* 0x0000000000007b1d */ /* 0x000fec0000010000 */
[----:B------:R-:W2:Y:S04]  /*1370*/  @P3 LDG.E.U16 R10, desc[UR26][R34.64] ;  /* 0x0000001a220a3981 */ /* 0x000ea8000c1e1500 */
[----:B------:R-:W3:Y:S01]  /*1380*/  @P3 LDG.E.U16 R22, desc[UR26][R30.64] ;  /* 0x0000001a1e163981 */ /* 0x000ee2000c1e1500 */
[----:B------:R-:W-:Y:S01]  /*1390*/  SHF.R.S32.HI R9, RZ, 0x6, R0 ;  /* 0x00000006ff097819 */ /* 0x000fe20000011400 */
[----:B0-----:R-:W-:Y:S01]  /*13a0*/  FADD R8, -R16, -INF ;  /* 0xff80000010087421 */ /* 0x001fe20000000100 */
[----:B------:R-:W-:Y:S01]  /*13b0*/  UIADD3 UR33, UPT, UPT, UR32, 0x20, URZ ;  /* 0x0000002020217890 */ /* 0x000fe2000fffe0ff */
[----:B------:R-:W-:Y:S01]  /*13c0*/  F2FP.BF16.F32.PACK_AB R4, R5, R4 ;  /* 0x000000040504723e */ /* 0x000fe200000010ff */
[----:B------:R-:W-:Y:S01]  /*13d0*/  UIADD3 UR28, UPT, UPT, UR28, -0x10, URZ ;  /* 0xfffffff01c1c7890 */ /* 0x000fe2000fffe0ff */
[----:B------:R-:W-:Y:S01]  /*13e0*/  SGXT R9, R9, 0x1 ;  /* 0x000000010909781a */ /* 0x000fe20000000200 */
[----:B------:R-:W-:Y:S01]  /*13f0*/  FMUL R21, R8, 1.4426950216293334961 ;  /* 0x3fb8aa3b08157820 */ /* 0x000fe20000400000 */
[----:B------:R-:W-:Y:S01]  /*1400*/  F2FP.BF16.F32.PACK_AB R5, R7, R6 ;  /* 0x000000060705723e */ /* 0x000fe200000010ff */
[----:B------:R-:W-:Y:S01]  /*1410*/  UIADD3 UR9, UPT, UPT, UR7, UR18, UR33 ;  /* 0x0000001207097290 */ /* 0x000fe2000fffe021 */
[----:B------:R-:W-:-:S04]  /*1420*/  LOP3.LUT R20, R9, 0x90, RZ, 0xc0, !PT ;  /* 0x0000009009147812 */ /* 0x000fc800078ec0ff */
[----:B------:R-:W-:Y:S02]  /*1430*/  LOP3.LUT R13, R20, 0x17e, R13, 0x78, !PT ;  /* 0x0000017e140d7812 */ /* 0x000fe400078e780d */
[----:B------:R0:W1:Y:S01]  /*1440*/  LDS R20, [R12+0x1000] ;  /* 0x001000000c147984 */ /* 0x0000620000000800 */
[----:B------:R-:W-:Y:S06]  /*1450*/  BAR.SYNC.DEFER_BLOCKING 0x0 ;  /* 0x0000000000007b1d */ /* 0x000fec0000010000 */
[----:B--2---:R0:W-:Y:S04]  /*1460*/  STS.U16 [R13+UR13+0x1000], R10 ;  /* 0x0010000a0d007988 */ /* 0x0041e8000800040d */
[----:B---3--:R0:W-:Y:S01]  /*1470*/  STS.U16 [R13+UR13+0x1200], R22 ;  /* 0x001200160d007988 */ /* 0x0081e2000800040d */
[----:B-1----:R-:W-:Y:S05]  /*1480*/  BRA.U !UP1, `(.L_x_9) ;  /* 0x0000000109087547 */ /* 0x002fea000b800000 */
[----:B------:R1:W-:Y:S01]  /*1490*/  STTM.16dp32bit_t0_t15.x2 tmem[UR9], R4 ;  /* 0x00000004000079ed */ /* 0x0003e20008880009 */
[----:B------:R1:W-:Y:S02]  /*14a0*/  STTM.16dp32bit_t16_t31.x2 tmem[UR9+0x2], R4 ;  /* 0x00000204000079ed */ /* 0x0003e400088a0009 */
.L_x_9:
[----:B------:R-:W2:Y:S02]  /*14b0*/  FENCE.VIEW.ASYNC.T ;  /* 0x00000000000073c6 */ /* 0x000ea40000000200 */
[----:B--2---:R-:W-:Y:S06]  /*14c0*/  BAR.SYNC.DEFER_BLOCKING 0x0 ;  /* 0x0000000000007b1d */ /* 0x004fec0000010000 */
[----:B------:R-:W2:Y:S01]  /*14d0*/  MUFU.EX2 R21, R21 ;  /* 0x0000001500157308 */ /* 0x000ea20000000800 */
[----:B01----:R-:W0:Y:S01]  /*14e0*/  LDTM.16dp32bit_t0_t15.x8 R4, tmem[UR14] ;  /* 0x0000000e000479ee */ /* 0x003e220008980000 */
[----:B------:R-:W1:Y:S01]  /*14f0*/  LDTM.16dp32bit_t16_t31.x8 R4, tmem[UR14+0x8] ;  /* 0x0000080e000479ee */ /* 0x000e6200089a0000 */
[----:B------:R-:W-:Y:S01]  /*1500*/  NOP ;  /* 0x0000000000007918 */ /* 0x000fe20000000000 */
[----:B------:R-:W-:Y:S05]  /*1510*/  BRA.U !UP1, `(.L_x_10) ;  /* 0x0000000109287547 */ /* 0x000fea000b800000 */
[C---:B012---:R-:W-:Y:S01]  /*1520*/  FMUL R4, R21.reuse, R4 ;  /* 0x0000000415047220 */ /* 0x047fe20000400000 */
[C---:B------:R-:W-:Y:S01]  /*1530*/  FMUL R5, R21.reuse, R5 ;  /* 0x0000000515057220 */ /* 0x040fe20000400000 */
[C---:B------:R-:W-:Y:S01]  /*1540*/  FMUL R6, R21.reuse, R6 ;  /* 0x0000000615067220 */ /* 0x040fe20000400000 */
[C---:B------:R-:W-:Y:S01]  /*1550*/  FMUL R7, R21.reuse, R7 ;  /* 0x0000000715077220 */ /* 0x040fe20000400000 */
[C---:B------:R-:W-:Y:S01]  /*1560*/  FMUL R8, R21.reuse, R8 ;  /* 0x0000000815087220 */ /* 0x040fe20000400000 */
[C---:B------:R-:W-:Y:S01]  /*1570*/  FMUL R9, R21.reuse, R9 ;  /* 0x0000000915097220 */ /* 0x040fe20000400000 */
[C---:B------:R-:W-:Y:S01]  /*1580*/  FMUL R10, R21.reuse, R10 ;  /* 0x0000000a150a7220 */ /* 0x040fe20000400000 */
[----:B------:R-:W-:-:S04]  /*1590*/  FMUL R11, R21, R11 ;  /* 0x0000000b150b7220 */ /* 0x000fc80000400000 */
[----:B------:R3:W-:Y:S01]  /*15a0*/  STTM.16dp32bit_t0_t15.x8 tmem[UR14], R4 ;  /* 0x00000004000079ed */ /* 0x0007e2000898000e */
[----:B------:R3:W-:Y:S02]  /*15b0*/  STTM.16dp32bit_t16_t31.x8 tmem[UR14+0x8], R4 ;  /* 0x00000804000079ed */ /* 0x0007e400089a000e */
.L_x_10:
[----:B-1----:R-:W1:Y:S02]  /*15c0*/  FENCE.VIEW.ASYNC.T ;  /* 0x00000000000073c6 */ /* 0x002e640000000200 */
[----:B-1----:R-:W-:Y:S01]  /*15d0*/  BAR.SYNC.DEFER_BLOCKING 0x0 ;  /* 0x0000000000007b1d */ /* 0x002fe20000010000 */
[----:B--2---:R-:W-:Y:S01]  /*15e0*/  FADD R20, R21, R20 ;  /* 0x0000001415147221 */ /* 0x004fe20000000000 */
[----:B------:R-:W-:-:S04]  /*15f0*/  UISETP.GE.AND UP1, UPT, UR28, 0x1, UPT ;  /* 0x000000011c00788c */ /* 0x000fc8000bf26270 */
[----:B------:R1:W-:Y:S06]  /*1600*/  MEMBAR.ALL.CTA ;  /* 0x0000000000007992 */ /* 0x0003ec0000008000 */
[----:B-1----:R-:W1:Y:S02]  /*1610*/  FENCE.VIEW.ASYNC.S ;  /* 0x00000000000073c6 */ /* 0x002e640000000000 */
[----:B-1----:R-:W-:Y:S06]  /*1620*/  BAR.SYNC.DEFER_BLOCKING 0x0 ;  /* 0x0000000000007b1d */ /* 0x002fec0000010000 */
[----:B------:R-:W-:Y:S05]  /*1630*/  BRA.U !UP2, `(.L_x_11) ;  /* 0x000000010a287547 */ /* 0x000fea000b800000 */
[----:B------:R-:W-:Y:S01]  /*1640*/  ULOP3.LUT UR7, UR6, 0xc0004010, URZ, 0xfc, !UPT ;  /* 0xc000401006077892 */ /* 0x000fe2000f8efcff */
[----:B------:R-:W-:Y:S01]  /*1650*/  UMOV UR4, UR16 ;  /* 0x0000001000047c82 */ /* 0x000fe20008000000 */
[----:B------:R-:W-:Y:S01]  /*1660*/  UMOV UR5, URZ ;  /* 0x000000ff00057c82 */ /* 0x000fe20008000000 */
[----:B------:R-:W-:Y:S01]  /*1670*/  UMOV UR22, 0x0 ;  /* 0x0000000000167882 */ /* 0x000fe20000000000 */
[----:B------:R-:W-:Y:S01]  /*1680*/  UMOV UR23, 0x4080490 ;  /* 0x0408049000177882 */ /* 0x000fe20000000000 */
[----:B------:R-:W-:Y:S01]  /*1690*/  UMOV UR6, UR20 ;  /* 0x0000001400067c82 */ /* 0x000fe20008000000 */
[----:B------:R-:W-:-:S03]  /*16a0*/  UMOV UR4, UR4 ;  /* 0x0000000400047c82 */ /* 0x000fc60008000000 */
[----:B------:R1:W-:Y:S01]  /*16b0*/  UTCHMMA tmem[UR33], gdesc[UR6], tmem[UR32], tmem[UR22], idesc[UR23], UPT ;  /* 0x00ff1606210079ea */ /* 0x0003e2000b800020 */
[----:B------:R1:W-:Y:S01]  /*16c0*/  UTCBAR [UR4], URZ ;  /* 0x000000ff040073e9 */ /* 0x0003e200080000ff */
[----:B------:R-:W-:Y:S01]  /*16d0*/  NOP ;  /* 0x0000000000007918 */ /* 0x000fe20000000000 */
.L_x_11:
[----:B------:R-:W-:Y:S01]  /*16e0*/  FSEL R16, R16, -INF , P3 ;  /* 0xff80000010107808 */ /* 0x000fe20001800000 */
[----:B-1----:R-:W-:Y:S01]  /*16f0*/  UMOV UR6, URZ ;  /* 0x000000ff00067c82 */ /* 0x002fe20008000000 */
[----:B------:R-:W-:Y:S01]  /*1700*/  FSEL R20, R20, 1, P3 ;  /* 0x3f80000014147808 */ /* 0x000fe20001800000 */
[----:B------:R-:W-:Y:S06]  /*1710*/  BRA.U !UP1, `(.L_x_12) ;  /* 0x0000000909a07547 */ /* 0x000fec000b800000 */
[----:B------:R-:W-:Y:S01]  /*1720*/  USHF.R.U32.HI UR22, URZ, 0x4, UR13 ;  /* 0x00000004ff167899 */ /* 0x000fe2000801160d */
[----:B------:R-:W-:Y:S01]  /*1730*/  IMAD.SHL.U32 R17, R17, 0x10, RZ ;  /* 0x0000001011117824 */ /* 0x000fe200078e00ff */
[----:B------:R-:W-:Y:S01]  /*1740*/  USHF.L.U32 UR30, UR11, 0x4, URZ ;  /* 0x000000040b1e7899 */ /* 0x000fe200080006ff */
[----:B0--3--:R-:W-:Y:S01]  /*1750*/  MOV R9, R16 ;  /* 0x0000001000097202 */ /* 0x009fe20000000f00 */
[----:B------:R-:W-:Y:S01]  /*1760*/  USHF.R.U32.HI UR4, URZ, 0x4, UR19 ;  /* 0x00000004ff047899 */ /* 0x000fe20008011613 */
[----:B------:R-:W-:Y:S01]  /*1770*/  IMAD.MOV.U32 R8, RZ, RZ, RZ ;  /* 0x000000ffff087224 */ /* 0x000fe200078e00ff */
[----:B------:R-:W-:Y:S01]  /*1780*/  UIADD3 UR6, UPT, UPT, UR13, 0x1800, URZ ;  /* 0x000018000d067890 */ /* 0x000fe2000fffe0ff */
[----:B------:R-:W-:Y:S01]  /*1790*/  IMAD.MOV.U32 R21, RZ, RZ, R17 ;  /* 0x000000ffff157224 */ /* 0x000fe200078e0011 */
[----:B------:R-:W-:Y:S01]  /*17a0*/  USGXT.U32 UR22, UR22, 0xe ;  /* 0x0000000e1616789a */ /* 0x000fe20008000000 */
[----:B------:R-:W-:Y:S01]  /*17b0*/  IMAD.U32 R22, RZ, RZ, UR30 ;  /* 0x0000001eff167e24 */ /* 0x000fe2000f8e00ff */
[----:B------:R-:W-:-:S02]  /*17c0*/  USGXT.U32 UR4, UR4, 0xe ;  /* 0x0000000e0404789a */ /* 0x000fc40008000000 */
[----:B------:R-:W-:Y:S02]  /*17d0*/  USHF.R.U32.HI UR6, URZ, 0x4, UR6 ;  /* 0x00000004ff067899 */ /* 0x000fe40008011606 */
[----:B------:R-:W-:Y:S01]  /*17e0*/  UIADD3 UR34, UP2, UPT, UR22, 0x80, URZ ;  /* 0x0000008016227890 */ /* 0x000fe2000ff5e0ff */
[----:B------:R-:W-:Y:S01]  /*17f0*/  UMOV UR5, URZ ;  /* 0x000000ff00057c82 */ /* 0x000fe20008000000 */
[----:B------:R-:W-:Y:S01]  /*1800*/  UMOV UR18, 0xfffffffe ;  /* 0xfffffffe00127882 */ /* 0x000fe20000000000 */
[----:B------:R-:W-:Y:S01]  /*1810*/  UMOV UR19, 0x7fffbfdf ;  /* 0x7fffbfdf00137882 */ /* 0x000fe20000000000 */
[----:B------:R-:W-:Y:S01]  /*1820*/  UISETP.NE.U32.AND UP1, UPT, UR21, URZ, UPT ;  /* 0x000000ff1500728c */ /* 0x000fe2000bf25070 */
[----:B------:R-:W0:Y:S01]  /*1830*/  LDCU UR38, c[0x0][0x3a8] ;  /* 0x00007500ff2677ac */ /* 0x000e220008000800 */
[----:B------:R-:W-:Y:S02]  /*1840*/  USGXT.U32 UR29, UR6, 0xe ;  /* 0x0000000e061d789a */ /* 0x000fe40008000000 */
[----:B------:R-:W-:-:S02]  /*1850*/  UIADD3.X UR35, UPT, UPT, UR5, 0x40004040, URZ, UP2, !UPT ;  /* 0x4000404005237890 */ /* 0x000fc400097fe4ff */
[----:B------:R-:W-:Y:S01]  /*1860*/  UIADD3.64 UR18, UPT, UPT, UR4, -UR18, URZ ;  /* 0x8000001204127297 */ /* 0x000fe2000fffe0ff */
[----:B------:R-:W-:Y:S01]  /*1870*/  UMOV UR31, 0x1 ;  /* 0x00000001001f7882 */ /* 0x000fe20000000000 */
[----:B------:R-:W-:Y:S01]  /*1880*/  UMOV UR7, URZ ;  /* 0x000000ff00077c82 */ /* 0x000fe20008000000 */
[----:B------:R-:W-:-:S09]  /*1890*/  UMOV UR8, URZ ;  /* 0x000000ff00087c82 */ /* 0x000fd20008000000 */
.L_x_17:
[----:B------:R-:W-:-:S04]  /*18a0*/  IMAD.WIDE R6, R21, 0x2, R26 ;  /* 0x0000000215067825 */ /* 0x000fc800078e021a */
[----:B------:R-:W-:Y:S02]  /*18b0*/  IMAD.WIDE R4, R21, 0x2, R18 ;  /* 0x0000000215047825 */ /* 0x000fe400078e0212 */
[----:B------:R-:W2:Y:S04]  /*18c0*/  LDG.E.U16 R6, desc[UR26][R6.64] ;  /* 0x0000001a06067981 */ /* 0x000ea8000c1e1500 */
[----:B------:R-:W3:Y:S01]  /*18d0*/  LDG.E.U16 R4, desc[UR26][R4.64] ;  /* 0x0000001a04047981 */ /* 0x000ee2000c1e1500 */
[----:B-1----:R-:W-:Y:S01]  /*18e0*/  UMOV UR10, 0x1 ;  /* 0x00000001000a7882 */ /* 0x002fe20000000000 */
[----:B------:R-:W-:Y:S01]  /*18f0*/  VOTEU.ALL UP2, P2 ;  /* 0x0000000000ff7886 */ /* 0x000fe20001040000 */
[----:B------:R-:W-:-:S04]  /*1900*/  @!UP0 UIADD3 UR10, UPT, UPT, -UR10, 0x100000, URZ ;  /* 0x001000000a0a8890 */ /* 0x000fc8000fffe1ff */
[----:B------:R-:W-:Y:S02]  /*1910*/  @!UP0 USHF.L.U32 UR11, UR10, 0xb, URZ ;  /* 0x0000000b0a0b8899 */ /* 0x000fe400080006ff */
[----:B------:R-:W-:Y:S01]  /*1920*/  @!UP0 USHF.L.U32 UR10, UR10, 0x1, URZ ;  /* 0x000000010a0a8899 */ /* 0x000fe200080006ff */
[----:B--2---:R1:W-:Y:S04]  /*1930*/  STS.U16 [R15+UR13+0x1400], R6 ;  /* 0x001400060f007988 */ /* 0x0043e8000800040d */
[----:B---3--:R1:W-:Y:S01]  /*1940*/  STS.U16 [R15+UR13+0x1600], R4 ;  /* 0x001600040f007988 */ /* 0x0083e2000800040d */
[----:B------:R2:W-:Y:S06]  /*1950*/  MEMBAR.ALL.CTA ;  /* 0x0000000000007992 */ /* 0x0005ec0000008000 */
[----:B--2---:R-:W-:Y:S04]  /*1960*/  FENCE.VIEW.ASYNC.S ;  /* 0x00000000000073c6 */ /* 0x004fe80000000000 */
[----:B------:R-:W2:Y:S02]  /*1970*/  FENCE.VIEW.ASYNC.S ;  /* 0x00000000000073c6 */ /* 0x000ea40000000000 */
[----:B--2---:R1:W2:Y:S02]  /*1980*/  @!UP2 SYNCS.EXCH.64 URZ, [UR13+0x1c10], UR10 ;  /* 0x001c100a0dffa5b2 */ /* 0x0042a40008000100 */
[----:B--2---:R-:W-:Y:S06]  /*1990*/  BAR.SYNC.DEFER_BLOCKING 0x0 ;  /* 0x0000000000007b1d */ /* 0x004fec0000010000 */
[----:B-1----:R-:W-:Y:S05]  /*19a0*/  BRA.U UP1, `(.L_x_13) ;  /* 0x0000000101387547 */ /* 0x002fea000b800000 */
[----:B------:R-:W-:Y:S01]  /*19b0*/  UIADD3 UR10, UPT, UPT, UR13, 0x1c10, URZ ;  /* 0x00001c100d0a7890 */ /* 0x000fe2000fffe0ff */
[----:B------:R-:W-:Y:S01]  /*19c0*/  UMOV UR23, 0x40004040 ;  /* 0x4000404000177882 */ /* 0x000fe20000000000 */
[----:B------:R-:W-:Y:S01]  /*19d0*/  UMOV UR20, UR4 ;  /* 0x0000000400147c82 */ /* 0x000fe20008000000 */
[----:B------:R-:W-:Y:S01]  /*19e0*/  UMOV UR21, 0x80004020 ;  /* 0x8000402000157882 */ /* 0x000fe20000000000 */
[----:B------:R-:W-:Y:S01]  /*19f0*/  UMOV UR24, 0x0 ;  /* 0x0000000000187882 */ /* 0x000fe20000000000 */
[----:B------:R-:W-:Y:S01]  /*1a00*/  UMOV UR25, 0x4048490 ;  /* 0x0404849000197882 */ /* 0x000fe20000000000 */
[----:B------:R-:W-:Y:S01]  /*1a10*/  UMOV UR11, URZ ;  /* 0x000000ff000b7c82 */ /* 0x000fe20008000000 */
[----:B------:R-:W-:Y:S01]  /*1a20*/  UMOV UR36, 0x0 ;  /* 0x0000000000247882 */ /* 0x000fe20000000000 */
[----:B------:R-:W-:Y:S01]  /*1a30*/  UMOV UR37, 0x4048490 ;  /* 0x0404849000257882 */ /* 0x000fe20000000000 */
[----:B------:R1:W-:Y:S01]  /*1a40*/  UTCHMMA gdesc[UR22], gdesc[UR20], tmem[UR15], tmem[UR24], idesc[UR25], !UPT ;  /* 0x00ff1814160075ea */ /* 0x0003e2000f80000f */
[----:B------:R-:W-:Y:S01]  /*1a50*/  UMOV UR10, UR10 ;  /* 0x0000000a000a7c82 */ /* 0x000fe20008000000 */
[----:B------:R1:W-:Y:S01]  /*1a60*/  UTCHMMA gdesc[UR34], gdesc[UR18], tmem[UR15], tmem[UR36], idesc[UR37], UPT ;  /* 0x00ff2412220075ea */ /* 0x0003e2000b80000f */
[----:B------:R1:W-:Y:S01]  /*1a70*/  UTCBAR [UR10], URZ ;  /* 0x000000ff0a0073e9 */ /* 0x0003e200080000ff */
[----:B------:R-:W-:-:S02]  /*1a80*/  NOP ;  /* 0x0000000000007918 */ /* 0x000fc40000000000 */
.L_x_13:
[----:B------:R-:W2:Y:S02]  /*1a90*/  SYNCS.PHASECHK.TRANS64.TRYWAIT P3, [UR13+0x1c10], RZ ;  /* 0x001c10ffff0075a7 */ /* 0x000ea4000806110d */
[----:B--2---:R-:W-:Y:S05]  /*1aa0*/  @!P3 BRA `(.L_x_14) ;  /* 0x00000014003cb947 */ /* 0x004fea0003800000 */
.L_x_23:
[----:B------:R-:W-:Y:S01]  /*1ab0*/  BAR.SYNC.DEFER_BLOCKING 0x0 ;  /* 0x0000000000007b1d */ /* 0x000fe20000010000 */
[----:B------:R-:W-:Y:S02]  /*1ac0*/  IMAD.U32 R8, R8, -0x80000000, RZ ;  /* 0x8000000008087824 */ /* 0x000fe400078e00ff */
[----:B------:R-:W-:-:S03]  /*1ad0*/  IMAD.WIDE R36, R22, 0x2, R34 ;  /* 0x0000000216247825 */ /* 0x000fc600078e0222 */
[----:B------:R-:W-:Y:S01]  /*1ae0*/  LDTM.16dp32bit_t0_t15.x4 R4, tmem[UR17] ;  /* 0x00000011000479ee */ /* 0x000fe20008900000 */
[----:B------:R-:W2:Y:S01]  /*1af0*/  LDTM.16dp32bit_t16_t31.x4 R4, tmem[UR17+0x4] ;  /* 0x00000411000479ee */ /* 0x000ea20008920000 */
[----:B------:R-:W3:Y:S01]  /*1b00*/  @!P2 SYNCS.CCTL.IV [UR13+0x1c10] ;  /* 0x001c1000ff00a9b1 */ /* 0x000ee2000800000d */
[----:B------:R-:W-:Y:S01]  /*1b10*/  NOP ;  /* 0x0000000000007918 */ /* 0x000fe20000000000 */
[----:B0-2---:R-:W-:Y:S01]  /*1b20*/  FMUL R10, R4, UR38 ;  /* 0x00000026040a7c20 */ /* 0x005fe20008400000 */
[----:B------:R-:W-:Y:S01]  /*1b30*/  FMUL R11, R5, UR38 ;  /* 0x00000026050b7c20 */ /* 0x000fe20008400000 */
[----:B------:R-:W-:Y:S01]  /*1b40*/  FMUL R16, R6, UR38 ;  /* 0x0000002606107c20 */ /* 0x000fe20008400000 */
[----:B------:R-:W-:-:S04]  /*1b50*/  FMUL R25, R7, UR38 ;  /* 0x0000002607197c20 */ /* 0x000fc80008400000 */
[----:B------:R-:W-:-:S04]  /*1b60*/  FMNMX3 R10, R10, R11, R16, !PT ;  /* 0x0000000b0a0a7276 */ /* 0x000fc80007800010 */
[----:B------:R-:W-:-:S05]  /*1b70*/  FMNMX R10, R25, R10, !PT ;  /* 0x0000000a190a7209 */ /* 0x000fca0007800000 */
[----:B------:R-:W0:Y:S02]  /*1b80*/  SHFL.BFLY PT, R11, R10, 0x10, 0x1f ;  /* 0x0e001f000a0b7f89 */ /* 0x000e2400000e0000 */
[----:B0-----:R-:W-:-:S05]  /*1b90*/  FMNMX R11, R10, R11, !PT ;  /* 0x0000000b0a0b7209 */ /* 0x001fca0007800000 */
[----:B---3--:R-:W-:Y:S01]  /*1ba0*/  @!P4 STS [R14+0x1400], R11 ;  /* 0x0014000b0e00c388 */ /* 0x008fe20000000800 */
[----:B------:R-:W-:Y:S06]  /*1bb0*/  BAR.SYNC.DEFER_BLOCKING 0x0 ;  /* 0x0000000000007b1d */ /* 0x000fec0000010000 */
[----:B------:R-:W0:Y:S04]  /*1bc0*/  @!P5 LDS R23, [R3+0x1400] ;  /* 0x001400000317d984 */ /* 0x000e280000000800 */
[----:B0-----:R-:W0:Y:S02]  /*1bd0*/  SHFL.BFLY PT, R16, R23, 0x1, 0x1f ;  /* 0x0c201f0017107f89 */ /* 0x001e2400000e0000 */
[----:B0-----:R-:W-:-:S05]  /*1be0*/  FMNMX R32, R23, R16, !PT ;  /* 0x0000001017207209 */ /* 0x001fca0007800000 */
[----:B------:R-:W-:Y:S01]  /*1bf0*/  @P0 STS [R3+0x1400], R32 ;  /* 0x0014002003000388 */ /* 0x000fe20000000800 */
[----:B------:R-:W-:Y:S06]  /*1c00*/  BAR.SYNC.DEFER_BLOCKING 0x0 ;  /* 0x0000000000007b1d */ /* 0x000fec0000010000 */
[----:B------:R-:W0:Y:S02]  /*1c10*/  LDS R16, [R12+0x1400] ;  /* 0x001400000c107984 */ /* 0x000e240000000800 */
[----:B0-----:R-:W-:-:S05]  /*1c20*/  FMNMX R16, R16, R9, !PT ;  /* 0x0000000910107209 */ /* 0x001fca0007800000 */
        /* <DEDUP_REMOVED lines=9> */
[----:B------:R-:W0:Y:S08]  /*1cc0*/  MUFU.EX2 R5, R5 ;  /* 0x0000000500057308 */ /* 0x000e300000000800 */
[----:B------:R-:W2:Y:S08]  /*1cd0*/  MUFU.EX2 R29, R6 ;  /* 0x00000006001d7308 */ /* 0x000eb00000000800 */
[----:B------:R-:W3:Y:S01]  /*1ce0*/  MUFU.EX2 R4, R4 ;  /* 0x0000000400047308 */ /* 0x000ee20000000800 */
[----:B0-----:R-:W-:-:S04]  /*1cf0*/  FADD R10, R28, R5 ;  /* 0x000000051c0a7221 */ /* 0x001fc80000000000 */
[----:B--2---:R-:W-:-:S04]  /*1d00*/  FADD R7, R29, R10 ;  /* 0x0000000a1d077221 */ /* 0x004fc80000000000 */
[----:B---3--:R-:W-:-:S05]  /*1d10*/  FADD R7, R4, R7 ;  /* 0x0000000704077221 */ /* 0x008fca0000000000 */
[----:B------:R-:W0:Y:S02]  /*1d20*/  SHFL.BFLY PT, R10, R7, 0x10, 0x1f ;  /* 0x0e001f00070a7f89 */ /* 0x000e2400000e0000 */
[----:B0-----:R-:W-:Y:S01]  /*1d30*/  FADD R33, R7, R10 ;  /* 0x0000000a07217221 */ /* 0x001fe20000000000 */
[----:B------:R-:W-:Y:S06]  /*1d40*/  BAR.SYNC.DEFER_BLOCKING 0x0 ;  /* 0x0000000000007b1d */ /* 0x000fec0000010000 */
[----:B------:R-:W-:Y:S02]  /*1d50*/  @!P4 STS [R14+0x1400], R33 ;  /* 0x001400210e00c388 */ /* 0x000fe40000000800 */
[----:B------:R-:W-:Y:S06]  /*1d60*/  BAR.SYNC.DEFER_BLOCKING 0x0 ;  /* 0x0000000000007b1d */ /* 0x000fec0000010000 */
[----:B------:R-:W0:Y:S04]  /*1d70*/  @!P5 LDS R24, [R3+0x1400] ;  /* 0x001400000318d984 */ /* 0x000e280000000800 */
[----:B0-----:R-:W0:Y:S02]  /*1d80*/  SHFL.BFLY PT, R11, R24, 0x1, 0x1f ;  /* 0x0c201f00180b7f89 */ /* 0x001e2400000e0000 */
[----:B0-----:R-:W-:-:S05]  /*1d90*/  FADD R6, R24, R11 ;  /* 0x0000000b18067221 */ /* 0x001fca0000000000 */
[----:B------:R0:W-:Y:S01]  /*1da0*/  @P0 STS [R3+0x1400], R6 ;  /* 0x0014000603000388 */ /* 0x0001e20000000800 */
[----:B------:R-:W-:Y:S06]  /*1db0*/  BAR.SYNC.DEFER_BLOCKING 0x0 ;  /* 0x0000000000007b1d */ /* 0x000fec0000010000 */
[----:B------:R0:W2:Y:S01]  /*1dc0*/  LDS R25, [R12+0x1400] ;  /* 0x001400000c197984 */ /* 0x0000a20000000800 */
[----:B------:R-:W3:Y:S02]  /*1dd0*/  SYNCS.PHASECHK.TRANS64.TRYWAIT P3, [UR16], R8 ;  /* 0x00000008ff0075a7 */ /* 0x000ee40008061110 */
[----:B0-23--:R-:W-:Y:S05]  /*1de0*/  @!P3 BRA `(.L_x_15) ;  /* 0x000000100078b947 */ /* 0x00dfea0003800000 */
.L_x_24:
[----:B------:R-:W-:Y:S01]  /*1df0*/  IMAD.WIDE R32, R22, 0x2, R30 ;  /* 0x0000000216207825 */ /* 0x000fe200078e021e */
[----:B------:R-:W2:Y:S05]  /*1e00*/  LDG.E.U16 R37, desc[UR26][R36.64] ;  /* 0x0000001a24257981 */ /* 0x000eaa000c1e1500 */
[----:B------:R0:W3:Y:S01]  /*1e10*/  LDG.E.U16 R33, desc[UR26][R32.64] ;  /* 0x0000001a20217981 */ /* 0x0000e2000c1e1500 */
[----:B------:R-:W-:Y:S01]  /*1e20*/  F2FP.BF16.F32.PACK_AB R28, R5, R28 ;  /* 0x0000001c051c723e */ /* 0x000fe200000010ff */
[----:B------:R-:W-:Y:S01]  /*1e30*/  ULEA UR16, UR31, UR13, 0x3 ;  /* 0x0000000d1f107291 */ /* 0x000fe2000f8e18ff */
[----:B------:R-:W-:Y:S01]  /*1e40*/  F2FP.BF16.F32.PACK_AB R29, R4, R29 ;  /* 0x0000001d041d723e */ /* 0x000fe200000010ff */
[----:B------:R-:W-:-:S02]  /*1e50*/  UMOV UR6, UR7 ;  /* 0x0000000700067c82 */ /* 0x000fc40008000000 */
[----:B------:R-:W-:Y:S01]  /*1e60*/  UIADD3 UR16, UPT, UPT, UR16, 0x1c00, URZ ;  /* 0x00001c0010107890 */ /* 0x000fe2000fffe0ff */
[----:B------:R-:W-:Y:S01]  /*1e70*/  STTM.16dp32bit_t0_t15.x2 tmem[UR9], R28 ;  /* 0x0000001c000079ed */ /* 0x000fe20008880009 */
[----:B------:R-:W-:Y:S01]  /*1e80*/  STTM.16dp32bit_t16_t31.x2 tmem[UR9+0x2], R28 ;  /* 0x0000021c000079ed */ /* 0x000fe200088a0009 */
[----:B0-----:R-:W-:-:S04]  /*1e90*/  FADD R32, -R16, R9 ;  /* 0x0000000910207221 */ /* 0x001fc80000000100 */
[----:B------:R-:W-:-:S04]  /*1ea0*/  FMUL R36, R32, 1.4426950216293334961 ;  /* 0x3fb8aa3b20247820 */ /* 0x000fc80000400000 */
[----:B------:R-:W0:Y:S01]  /*1eb0*/  MUFU.EX2 R32, R36 ;  /* 0x0000002400207308 */ /* 0x000e220000000800 */
[----:B--2---:R2:W-:Y:S04]  /*1ec0*/  STS.U16 [R13+UR13+0x1800], R37 ;  /* 0x001800250d007988 */ /* 0x0045e8000800040d */
[----:B---3--:R2:W-:Y:S01]  /*1ed0*/  STS.U16 [R13+UR13+0x1a00], R33 ;  /* 0x001a00210d007988 */ /* 0x0085e2000800040d */
[----:B------:R-:W3:Y:S02]  /*1ee0*/  FENCE.VIEW.ASYNC.T ;  /* 0x00000000000073c6 */ /* 0x000ee40000000200 */
[----:B---3--:R-:W-:Y:S06]  /*1ef0*/  BAR.SYNC.DEFER_BLOCKING 0x0 ;  /* 0x0000000000007b1d */ /* 0x008fec0000010000 */
[----:B------:R-:W-:Y:S01]  /*1f00*/  LDTM.16dp32bit_t0_t15.x8 R4, tmem[UR14] ;  /* 0x0000000e000479ee */ /* 0x000fe20008980000 */
[----:B------:R-:W0:Y:S01]  /*1f10*/  LDTM.16dp32bit_t16_t31.x8 R4, tmem[UR14+0x8] ;  /* 0x0000080e000479ee */ /* 0x000e2200089a0000 */
[----:B------:R-:W-:Y:S01]  /*1f20*/  NOP ;  /* 0x0000000000007918 */ /* 0x000fe20000000000 */
[C---:B0-----:R-:W-:Y:S01]  /*1f30*/  FMUL R4, R32.reuse, R4 ;  /* 0x0000000420047220 */ /* 0x041fe20000400000 */
        /* <DEDUP_REMOVED lines=8> */
[----:B------:R2:W-:Y:S01]  /*1fc0*/  STTM.16dp32bit_t16_t31.x8 tmem[UR14+0x8], R4 ;  /* 0x00000804000079ed */ /* 0x0005e200089a000e */
[----:B------:R-:W0:Y:S02]  /*1fd0*/  FENCE.VIEW.ASYNC.T ;  /* 0x00000000000073c6 */ /* 0x000e240000000200 */
[----:B0-----:R-:W-:Y:S06]  /*1fe0*/  BAR.SYNC.DEFER_BLOCKING 0x0 ;  /* 0x0000000000007b1d */ /* 0x001fec0000010000 */
[----:B------:R0:W-:Y:S06]  /*1ff0*/  MEMBAR.ALL.CTA ;  /* 0x0000000000007992 */ /* 0x0001ec0000008000 */
[----:B0-----:R-:W0:Y:S02]  /*2000*/  FENCE.VIEW.ASYNC.S ;  /* 0x00000000000073c6 */ /* 0x001e240000000000 */
[----:B0-----:R-:W-:Y:S06]  /*2010*/  BAR.SYNC.DEFER_BLOCKING 0x0 ;  /* 0x0000000000007b1d */ /* 0x001fec0000010000 */
[----:B------:R-:W-:Y:S05]  /*2020*/  BRA.U UP1, `(.L_x_16) ;  /* 0x0000000101287547 */ /* 0x000fea000b800000 */
[----:B-1----:R-:W-:Y:S01]  /*2030*/  UMOV UR10, UR16 ;  /* 0x00000010000a7c82 */ /* 0x002fe20008000000 */
[----:B------:R-:W-:Y:S01]  /*2040*/  UMOV UR11, URZ ;  /* 0x000000ff000b7c82 */ /* 0x000fe20008000000 */
[----:B------:R-:W-:Y:S01]  /*2050*/  UMOV UR20, UR29 ;  /* 0x0000001d00147c82 */ /* 0x000fe20008000000 */
[----:B------:R-:W-:Y:S01]  /*2060*/  UMOV UR21, 0xc0004010 ;  /* 0xc000401000157882 */ /* 0x000fe20000000000 */
[----:B------:R-:W-:Y:S01]  /*2070*/  UMOV UR24, 0x0 ;  /* 0x0000000000187882 */ /* 0x000fe20000000000 */
[----:B------:R-:W-:Y:S01]  /*2080*/  UMOV UR25, 0x4080490 ;  /* 0x0408049000197882 */ /* 0x000fe20000000000 */
[----:B------:R-:W-:Y:S01]  /*2090*/  UMOV UR7, UR10 ;  /* 0x0000000a00077c82 */ /* 0x000fe20008000000 */
[----:B------:R0:W-:Y:S01]  /*20a0*/  UTCHMMA tmem[UR33], gdesc[UR20], tmem[UR32], tmem[UR24], idesc[UR25], UPT ;  /* 0x00ff1814210079ea */ /* 0x0001e2000b800020 */
[----:B------:R0:W-:Y:S01]  /*20b0*/  UTCBAR [UR7], URZ ;  /* 0x000000ff070073e9 */ /* 0x0001e200080000ff */
[----:B------:R-:W-:Y:S02]  /*20c0*/  NOP ;  /* 0x0000000000007918 */ /* 0x000fe40000000000 */
.L_x_16:
[----:B------:R-:W-:Y:S01]  /*20d0*/  UIADD3 UR31, UPT, UPT, UR31, 0x1, URZ ;  /* 0x000000011f1f7890 */ /* 0x000fe2000fffe0ff */
[----:B------:R-:W-:Y:S01]  /*20e0*/  FFMA R20, R32, R20, R25 ;  /* 0x0000001420147223 */ /* 0x000fe20000000019 */
[----:B------:R-:W-:Y:S01]  /*20f0*/  UIADD3 UR8, UPT, UPT, UR8, 0x10, URZ ;  /* 0x0000001008087890 */ /* 0x000fe2000fffe0ff */
[----:B------:R-:W-:Y:S01]  /*2100*/  VIADD R22, R22, UR30 ;  /* 0x0000001e16167c36 */ /* 0x000fe20008000000 */
[----:B------:R-:W-:Y:S01]  /*2110*/  UISETP.GT.AND UP2, UPT, UR31, 0x1, UPT ;  /* 0x000000011f00788c */ /* 0x000fe2000bf44270 */
[----:B------:R-:W-:Y:S02]  /*2120*/  IMAD.IADD R21, R17, 0x1, R21 ;  /* 0x0000000111157824 */ /* 0x000fe400078e0215 */
[----:B--2---:R-:W-:Y:S01]  /*2130*/  IMAD.U32 R8, RZ, RZ, UR6 ;  /* 0x00000006ff087e24 */ /* 0x004fe2000f8e00ff */
[----:B0-----:R-:W-:Y:S01]  /*2140*/  USEL UR7, URZ, 0x1, !UP2 ;  /* 0x00000001ff077887 */ /* 0x001fe2000d000000 */
[----:B------:R-:W-:Y:S01]  /*2150*/  IMAD.MOV.U32 R9, RZ, RZ, R16 ;  /* 0x000000ffff097224 */ /* 0x000fe200078e0010 */
[----:B------:R-:W-:-:S02]  /*2160*/  USEL UR31, UR31, URZ, !UP2 ;  /* 0x000000ff1f1f7287 */ /* 0x000fc4000d000000 */
[----:B------:R-:W-:Y:S02]  /*2170*/  UISETP.GE.AND UP2, UPT, UR8, UR28, UPT ;  /* 0x0000001c0800728c */ /* 0x000fe4000bf46270 */
[----:B------:R-:W-:-:S07]  /*2180*/  ULOP3.LUT UR7, UR6, UR7, URZ, 0x3c, !UPT ;  /* 0x0000000706077292 */ /* 0x000fce000f8e3cff */
[----:B------:R-:W-:Y:S05]  /*2190*/  BRA.U !UP2, `(.L_x_17) ;  /* 0xfffffff50ac07547 */ /* 0x000fea000b83ffff */
.L_x_12:
[----:B------:R-:W2:Y:S01]  /*21a0*/  LDCU UR4, c[0x0][0x3f0] ;  /* 0x00007e00ff0477ac */ /* 0x000ea20008000800 */
[C---:B0--3--:R-:W-:Y:S01]  /*21b0*/  IMAD.SHL.U32 R4, R0.reuse, 0x10, RZ ;  /* 0x0000001000047824 */ /* 0x049fe200078e00ff */
[C---:B------:R-:W-:Y:S01]  /*21c0*/  SHF.L.U32 R6, R0.reuse, 0x6, RZ ;  /* 0x0000000600067819 */ /* 0x040fe200000006ff */
[----:B------:R-:W-:Y:S02]  /*21d0*/  IMAD.SHL.U32 R3, R0, 0x20, RZ ;  /* 0x0000002000037824 */ /* 0x000fe400078e00ff */
[C---:B------:R-:W-:Y:S01]  /*21e0*/  FMUL R13, R20.reuse, 8388608 ;  /* 0x4b000000140d7820 */ /* 0x040fe20000400000 */
[----:B------:R-:W-:Y:S01]  /*21f0*/  FSETP.GEU.AND P3, PT, R20, 1.175494350822287508e-38, PT ;  /* 0x008000001400780b */ /* 0x000fe20003f6e000 */
[----:B------:R-:W-:Y:S01]  /*2200*/  IMAD.MOV.U32 R24, RZ, RZ, 0x3dc6b27f ;  /* 0x3dc6b27fff187424 */ /* 0x000fe200078e00ff */
[----:B------:R-:W-:Y:S02]  /*2210*/  LOP3.LUT R12, R4, 0x30, RZ, 0xc0, !PT ;  /* 0x00000030040c7812 */ /* 0x000fe400078ec0ff */
[----:B------:R-:W-:-:S02]  /*2220*/  LOP3.LUT R3, R3, 0x300, RZ, 0xc0, !PT ;  /* 0x0000030003037812 */ /* 0x000fc400078ec0ff */
[----:B------:R-:W-:Y:S01]  /*2230*/  LOP3.LUT R7, R6, 0x400, RZ, 0xc0, !PT ;  /* 0x0000040006077812 */ /* 0x000fe200078ec0ff */
[----:B------:R-:W-:Y:S01]  /*2240*/  VIADD R12, R12, UR13 ;  /* 0x0000000d0c0c7c36 */ /* 0x000fe20008000000 */
[----:B------:R-:W-:Y:S02]  /*2250*/  LOP3.LUT R5, R3, 0x70, R4, 0xf8, !PT ;  /* 0x0000007003057812 */ /* 0x000fe400078ef804 */
[----:B------:R-:W-:Y:S01]  /*2260*/  SHF.R.S32.HI R4, RZ, 0x5, R0 ;  /* 0x00000005ff047819 */ /* 0x000fe20000011400 */
[----:B------:R-:W-:Y:S01]  /*2270*/  IMAD.IADD R6, R7, 0x1, R12 ;  /* 0x0000000107067824 */ /* 0x000fe200078e020c */
[----:B------:R-:W-:Y:S01]  /*2280*/  LOP3.LUT R3, R0, 0xe0, RZ, 0xc0, !PT ;  /* 0x000000e000037812 */ /* 0x000fe200078ec0ff */
[----:B--2---:R-:W-:Y:S01]  /*2290*/  UISETP.GE.AND UP0, UPT, UR4, 0x1, UPT ;  /* 0x000000010400788c */ /* 0x004fe2000bf06270 */
[----:B------:R-:W-:Y:S02]  /*22a0*/  FSEL R13, R13, R20, !P3 ;  /* 0x000000140d0d7208 */ /* 0x000fe40005800000 */
[----:B------:R-:W-:Y:S01]  /*22b0*/  SGXT R4, R4, 0x1 ;  /* 0x000000010404781a */ /* 0x000fe20000000200 */
[----:B------:R-:W-:Y:S01]  /*22c0*/  IMAD R26, R3, 0x4, R6 ;  /* 0x00000004031a7824 */ /* 0x000fe200078e0206 */
[----:B------:R-:W-:Y:S01]  /*22d0*/  SHF.R.S32.HI R17, RZ, 0x2, R0 ;  /* 0x00000002ff117819 */ /* 0x000fe20000011400 */
[----:B------:R-:W-:Y:S01]  /*22e0*/  VIADD R14, R13, 0xc0cafb0d ;  /* 0xc0cafb0d0d0e7836 */ /* 0x000fe20000000000 */
[----:B------:R-:W-:-:S02]  /*22f0*/  LOP3.LUT R19, R5, 0x840, R4, 0x78, !PT ;  /* 0x0000084005137812 */ /* 0x000fc400078e7804 */
[----:B------:R-:W-:Y:S02]  /*2300*/  LOP3.LUT R3, R0, 0x40, RZ, 0xc0, !PT ;  /* 0x0000004000037812 */ /* 0x000fe400078ec0ff */
[----:B------:R-:W-:Y:S01]  /*2310*/  SGXT R17, R17, 0x1 ;  /* 0x000000011111781a */ /* 0x000fe20000000200 */
[----:B------:R-:W-:Y:S06]  /*2320*/  BRA.U !UP0, `(.L_x_18) ;  /* 0x0000000108107547 */ /* 0x000fec000b800000 */
[----:B------:R-:W-:-:S06]  /*2330*/  USHF.L.U32 UR6, UR6, 0x1f, URZ ;  /* 0x0000001f06067899 */ /* 0x000fcc00080006ff */
[----:B------:R-:W-:-:S04]  /*2340*/  IMAD.U32 R4, RZ, RZ, UR6 ;  /* 0x00000006ff047e24 */ /* 0x000fc8000f8e00ff */
[----:B------:R-:W0:Y:S02]  /*2350*/  SYNCS.PHASECHK.TRANS64.TRYWAIT P0, [UR16], R4 ;  /* 0x00000004ff0075a7 */ /* 0x000e240008001110 */
[----:B0-----:R-:W-:Y:S05]  /*2360*/  @!P0 BRA `(.L_x_19) ;  /* 0x0000000c00248947 */ /* 0x001fea0003800000 */
.L_x_18:
[----:B------:R-:W-:Y:S01]  /*2370*/  BAR.SYNC.DEFER_BLOCKING 0x0 ;  /* 0x0000000000007b1d */ /* 0x000fe20000010000 */
[----:B------:R-:W-:Y:S01]  /*2380*/  FSETP.GT.AND P0, PT, |R20|, 8.50705917302346158658e+37, PT ;  /* 0x7e8000001400780b */ /* 0x000fe20003f04200 */
[----:B------:R-:W-:Y:S01]  /*2390*/  IMAD.SHL.U32 R15, R0, 0x8, RZ ;  /* 0x00000008000f7824 */ /* 0x000fe200078e00ff */
[----:B------:R-:W-:Y:S02]  /*23a0*/  FSETP.GEU.AND P4, PT, |R20|, 1.175494350822287508e-38, PT ;  /* 0x008000001400780b */ /* 0x000fe40003f8e200 */
[----:B------:R-:W-:Y:S01]  /*23b0*/  LOP3.LUT R14, R14, 0xff800000, RZ, 0xc0, !PT ;  /* 0xff8000000e0e7812 */ /* 0x000fe200078ec0ff */
[----:B------:R-:W0:Y:S01]  /*23c0*/  LDCU.64 UR4, c[0x0][0x3e0] ;  /* 0x00007c00ff0477ac */ /* 0x000e220008000a00 */
[----:B------:R-:W-:Y:S02]  /*23d0*/  LOP3.LUT R18, R17, 0x840, RZ, 0xc0, !PT ;  /* 0x0000084011127812 */ /* 0x000fe400078ec0ff */
[----:B------:R-:W-:Y:S01]  /*23e0*/  LEA R3, R3, UR13, 0x1 ;  /* 0x0000000d03037c11 */ /* 0x000fe2000f8e08ff */
[----:B------:R-:W-:Y:S01]  /*23f0*/  IMAD.IADD R17, R13, 0x1, -R14 ;  /* 0x000000010d117824 */ /* 0x000fe200078e0a0e */
[----:B------:R-:W-:-:S02]  /*2400*/  LOP3.LUT R21, R18, 0x40, R15, 0x78, !PT ;  /* 0x0000004012157812 */ /* 0x000fc400078e780f */
[----:B------:R-:W-:Y:S01]  /*2410*/  LOP3.LUT R18, R15, 0x400, RZ, 0xc0, !PT ;  /* 0x000004000f127812 */ /* 0x000fe200078ec0ff */
[----:B------:R-:W-:Y:S01]  /*2420*/  @P0 FMUL R20, R20, 0.25 ;  /* 0x3e80000014140820 */ /* 0x000fe20000400000 */
[----:B------:R-:W-:Y:S01]  /*2430*/  FADD R17, R17, -1 ;  /* 0xbf80000011117421 */ /* 0x000fe20000000000 */
[----:B------:R-:W-:Y:S02]  /*2440*/  FSEL R15, RZ, -23, P3 ;  /* 0xc1b80000ff0f7808 */ /* 0x000fe40001800000 */
[----:B------:R-:W-:Y:S01]  /*2450*/  @!P4 FMUL R20, R20, 16777216 ;  /* 0x4b8000001414c820 */ /* 0x000fe20000400000 */
[----:B------:R-:W-:Y:S01]  /*2460*/  FFMA.FTZ R24, R17, R24, -0.16845393180847167969 ;  /* 0xbe2c7f3011187423 */ /* 0x000fe20000010018 */
[----:B------:R-:W-:Y:S02]  /*2470*/  IADD3 R18, PT, PT, R19, R3, R18 ;  /* 0x0000000313127210 */ /* 0x000fe40007ffe012 */
[----:B------:R-:W2:Y:S01]  /*2480*/  LDC R3, c[0x0][0x3e8] ;  /* 0x0000fa00ff037b82 */ /* 0x000ea20000000800 */
[----:B------:R-:W-:Y:S01]  /*2490*/  FFMA.FTZ R24, R17, R24, 0.1716887056827545166 ;  /* 0x3e2fcf2a11187423 */ /* 0x000fe20000010018 */
[----:B------:R-:W3:Y:S01]  /*24a0*/  MUFU.RCP R20, R20 ;  /* 0x0000001400147308 */ /* 0x000ee20000001000 */
[----:B------:R-:W-:Y:S01]  /*24b0*/  I2FP.F32.S32 R22, R14 ;  /* 0x0000000e00167245 */ /* 0x000fe20000201400 */
[----:B------:R-:W-:-:S02]  /*24c0*/  IMAD.IADD R14, R21, 0x1, R26 ;  /* 0x00000001150e7824 */ /* 0x000fc400078e021a */
[C---:B------:R-:W-:Y:S01]  /*24d0*/  FFMA.FTZ R24, R17.reuse, R24, -0.17900948226451873779 ;  /* 0xbe374e4311187423 */ /* 0x040fe20000010018 */
[----:B0-----:R-:W-:Y:S01]  /*24e0*/  UIMAD UR4, UR12, UR4, URZ ;  /* 0x000000040c0472a4 */ /* 0x001fe2000f8e02ff */
[----:B------:R-:W0:Y:S02]  /*24f0*/  @!P2 SYNCS.CCTL.IV [UR13+0x1c00] ;  /* 0x001c0000ff00a9b1 */ /* 0x000e24000800000d */
[----:B0-----:R-:W-:Y:S01]  /*2500*/  BAR.SYNC.DEFER_BLOCKING 0x0 ;  /* 0x0000000000007b1d */ /* 0x001fe20000010000 */
[C---:B------:R-:W-:Y:S01]  /*2510*/  FFMA.FTZ R24, R17.reuse, R24, 0.20512372255325317383 ;  /* 0x3e520bf411187423 */ /* 0x040fe20000010018 */
[----:B------:R-:W-:Y:S01]  /*2520*/  FFMA.FTZ R15, R22, 1.1920928955078125e-07, R15 ;  /* 0x34000000160f7823 */ /* 0x000fe2000001000f */
[----:B------:R-:W-:Y:S01]  /*2530*/  SHF.R.U32.HI R22, RZ, 0x6, R0 ;  /* 0x00000006ff167819 */ /* 0x000fe20000011600 */
[----:B------:R-:W-:Y:S01]  /*2540*/  USHF.L.U32 UR6, UR4, 0x1, URZ ;  /* 0x0000000104067899 */ /* 0x000fe200080006ff */
[C---:B------:R-:W-:Y:S02]  /*2550*/  FFMA.FTZ R24, R17.reuse, R24, -0.24046532809734344482 ;  /* 0xbe763c8b11187423 */ /* 0x040fe40000010018 */
[----:B------:R-:W-:Y:S01]  /*2560*/  SGXT.U32 R22, R22, 0x2 ;  /* 0x000000021616781a */ /* 0x000fe20000000000 */
[----:B------:R-:W-:Y:S01]  /*2570*/  LDTM.16dp32bit_t0_t15.x8 R4, tmem[UR14] ;  /* 0x0000000e000479ee */ /* 0x000fe20008980000 */
[----:B------:R-:W0:Y:S01]  /*2580*/  LDTM.16dp32bit_t16_t31.x8 R4, tmem[UR14+0x8] ;  /* 0x0000080e000479ee */ /* 0x000e2200089a0000 */
[----:B------:R-:W-:-:S04]  /*2590*/  FFMA.FTZ R24, R17, R24, 0.28857114911079406738 ;  /* 0x3e93bf9911187423 */ /* 0x000fc80000010018 */
[----:B------:R-:W-:-:S04]  /*25a0*/  FFMA.FTZ R24, R17, R24, -0.36067417263984680176 ;  /* 0xbeb8aa4911187423 */ /* 0x000fc80000010018 */
[----:B------:R-:W-:-:S04]  /*25b0*/  FFMA.FTZ R24, R17, R24, 0.48089820146560668945 ;  /* 0x3ef6384a11187423 */ /* 0x000fc80000010018 */
[C---:B------:R-:W-:Y:S01]  /*25c0*/  FFMA.FTZ R24, R17.reuse, R24, -0.72134751081466674805 ;  /* 0xbf38aa3b11187423 */ /* 0x040fe20000010018 */
[----:B------:R-:W4:Y:S01]  /*25d0*/  @!P2 SYNCS.CCTL.IV [UR13+0x1c08] ;  /* 0x001c0800ff00a9b1 */ /* 0x000f22000800000d */
[----:B------:R-:W-:Y:S02]  /*25e0*/  NOP ;  /* 0x0000000000007918 */ /* 0x000fe40000000000 */
[----:B------:R-:W-:Y:S01]  /*25f0*/  FMUL R24, R17, R24 ;  /* 0x0000001811187220 */ /* 0x000fe20000400000 */
[----:B------:R-:W-:-:S03]  /*2600*/  FSETP.NEU.AND P2, PT, R13, RZ, PT ;  /* 0x000000ff0d00720b */ /* 0x000fc60003f4d000 */
[----:B------:R-:W-:Y:S01]  /*2610*/  FMUL R24, R17, R24 ;  /* 0x0000001811187220 */ /* 0x000fe20000400000 */
[----:B0-----:R-:W-:Y:S01]  /*2620*/  @P0 FMUL R8, R8, 0.25 ;  /* 0x3e80000008080820 */ /* 0x001fe20000400000 */
[----:B------:R-:W-:Y:S01]  /*2630*/  @P0 FMUL R9, R9, 0.25 ;  /* 0x3e80000009090820 */ /* 0x000fe20000400000 */
[----:B------:R-:W-:Y:S01]  /*2640*/  @P0 FMUL R4, R4, 0.25 ;  /* 0x3e80000004040820 */ /* 0x000fe20000400000 */
[----:B------:R-:W-:Y:S01]  /*2650*/  @P0 FMUL R5, R5, 0.25 ;  /* 0x3e80000005050820 */ /* 0x000fe20000400000 */
[----:B------:R-:W-:Y:S01]  /*2660*/  @P0 FMUL R6, R6, 0.25 ;  /* 0x3e80000006060820 */ /* 0x000fe20000400000 */
[----:B------:R-:W-:Y:S01]  /*2670*/  @P0 FMUL R7, R7, 0.25 ;  /* 0x3e80000007070820 */ /* 0x000fe20000400000 */
[----:B------:R-:W-:Y:S01]  /*2680*/  @P0 FMUL R10, R10, 0.25 ;  /* 0x3e8000000a0a0820 */ /* 0x000fe20000400000 */
[----:B------:R-:W-:Y:S01]  /*2690*/  @P0 FMUL R11, R11, 0.25 ;  /* 0x3e8000000b0b0820 */ /* 0x000fe20000400000 */
[----:B------:R-:W-:Y:S01]  /*26a0*/  @!P4 FMUL R8, R8, 16777216 ;  /* 0x4b8000000808c820 */ /* 0x000fe20000400000 */
[----:B------:R-:W-:Y:S01]  /*26b0*/  @!P4 FMUL R9, R9, 16777216 ;  /* 0x4b8000000909c820 */ /* 0x000fe20000400000 */
[----:B------:R-:W-:Y:S01]  /*26c0*/  @!P4 FMUL R4, R4, 16777216 ;  /* 0x4b8000000404c820 */ /* 0x000fe20000400000 */
[----:B------:R-:W-:Y:S01]  /*26d0*/  @!P4 FMUL R5, R5, 16777216 ;  /* 0x4b8000000505c820 */ /* 0x000fe20000400000 */
[----:B------:R-:W-:Y:S01]  /*26e0*/  @!P4 FMUL R6, R6, 16777216 ;  /* 0x4b8000000606c820 */ /* 0x000fe20000400000 */
[----:B------:R-:W-:Y:S01]  /*26f0*/  @!P4 FMUL R7, R7, 16777216 ;  /* 0x4b8000000707c820 */ /* 0x000fe20000400000 */
[----:B------:R-:W-:Y:S01]  /*2700*/  @!P4 FMUL R10, R10, 16777216 ;  /* 0x4b8000000a0ac820 */ /* 0x000fe20000400000 */
[----:B------:R-:W-:Y:S01]  /*2710*/  @!P4 FMUL R11, R11, 16777216 ;  /* 0x4b8000000b0bc820 */ /* 0x000fe20000400000 */
[C---:B---3--:R-:W-:Y:S01]  /*2720*/  FMUL R19, R20.reuse, R8 ;  /* 0x0000000814137220 */ /* 0x048fe20000400000 */
[C---:B------:R-:W-:Y:S01]  /*2730*/  FMUL R8, R20.reuse, R9 ;  /* 0x0000000914087220 */ /* 0x040fe20000400000 */
[C---:B------:R-:W-:Y:S01]  /*2740*/  FMUL R4, R20.reuse, R4 ;  /* 0x0000000414047220 */ /* 0x040fe20000400000 */
[C---:B------:R-:W-:Y:S01]  /*2750*/  FMUL R5, R20.reuse, R5 ;  /* 0x0000000514057220 */ /* 0x040fe20000400000 */
[C---:B------:R-:W-:Y:S01]  /*2760*/  FMUL R6, R20.reuse, R6 ;  /* 0x0000000614067220 */ /* 0x040fe20000400000 */
[C---:B------:R-:W-:Y:S01]  /*2770*/  FMUL R7, R20.reuse, R7 ;  /* 0x0000000714077220 */ /* 0x040fe20000400000 */
[C---:B------:R-:W-:Y:S01]  /*2780*/  FMUL R9, R20.reuse, R10 ;  /* 0x0000000a14097220 */ /* 0x040fe20000400000 */
[----:B------:R-:W-:Y:S01]  /*2790*/  FMUL R20, R20, R11 ;  /* 0x0000000b14147220 */ /* 0x000fe20000400000 */
[----:B------:R-:W-:Y:S01]  /*27a0*/  F2FP.BF16.F32.PACK_AB R4, R19, R4 ;  /* 0x000000041304723e */ /* 0x000fe200000010ff */
[----:B------:R-:W-:Y:S01]  /*27b0*/  FFMA.FTZ R24, R17, 1.4426950216293334961, R24 ;  /* 0x3fb8aa3b11187823 */ /* 0x000fe20000010018 */
[----:B------:R-:W-:-:S02]  /*27c0*/  F2FP.BF16.F32.PACK_AB R5, R8, R5 ;  /* 0x000000050805723e */ /* 0x000fc400000010ff */
[----:B------:R-:W-:Y:S01]  /*27d0*/  F2FP.BF16.F32.PACK_AB R6, R9, R6 ;  /* 0x000000060906723e */ /* 0x000fe200000010ff */
[----:B------:R-:W-:Y:S01]  /*27e0*/  FADD R15, R15, R24 ;  /* 0x000000180f0f7221 */ /* 0x000fe20000000000 */
[----:B------:R-:W-:Y:S01]  /*27f0*/  F2FP.BF16.F32.PACK_AB R7, R20, R7 ;  /* 0x000000071407723e */ /* 0x000fe200000010ff */
[----:B------:R-:W0:Y:S01]  /*2800*/  LDC.64 R8, c[0x0][0x398] ;  /* 0x0000e600ff087b82 */ /* 0x000e220000000a00 */
[----:B------:R-:W-:Y:S02]  /*2810*/  ISETP.GE.U32.AND P0, PT, R13, 0x7f800000, PT ;  /* 0x7f8000000d00780c */ /* 0x000fe40003f06070 */
[--C-:B------:R-:W-:Y:S01]  /*2820*/  SHF.R.U32.HI R10, RZ, 0x2, R0.reuse ;  /* 0x00000002ff0a7819 */ /* 0x100fe20000011600 */
[----:B----4-:R2:W-:Y:S03]  /*2830*/  STSM.16.M88.4 [R18], R4 ;  /* 0x0000000412007844 */ /* 0x0105e60000000200 */
[----:B------:R-:W-:Y:S01]  /*2840*/  LOP3.LUT R11, R10, 0x38, RZ, 0xc0, !PT ;  /* 0x000000380a0b7812 */ /* 0x000fe200078ec0ff */
[----:B------:R-:W-:Y:S03]  /*2850*/  BAR.SYNC.DEFER_BLOCKING 0x0 ;  /* 0x0000000000007b1d */ /* 0x000fe60000010000 */
[----:B------:R-:W-:-:S02]  /*2860*/  LOP3.LUT R10, R11, 0x1f, R0, 0xf8, !PT ;  /* 0x0000001f0b0a7812 */ /* 0x000fc400078ef800 */
[----:B------:R-:W-:Y:S01]  /*2870*/  LOP3.LUT R0, R0, 0xff, RZ, 0xc0, !PT ;  /* 0x000000ff00007812 */ /* 0x000fe200078ec0ff */
[----:B------:R-:W-:Y:S01]  /*2880*/  @P0 IMAD.MOV.U32 R20, RZ, RZ, 0x7f800000 ;  /* 0x7f800000ff140424 */ /* 0x000fe200078e00ff */
[C---:B------:R-:W-:Y:S01]  /*2890*/  SHF.L.U32 R11, R10.reuse, 0x3, RZ ;  /* 0x000000030a0b7819 */ /* 0x040fe200000006ff */
[----:B------:R-:W-:Y:S02]  /*28a0*/  IMAD.SHL.U32 R10, R10, 0x10, RZ ;  /* 0x000000100a0a7824 */ /* 0x000fe400078e00ff */
[----:B------:R-:W-:Y:S01]  /*28b0*/  @P0 FFMA.FTZ R15, R13, R20, +INF ;  /* 0x7f8000000d0f0423 */ /* 0x000fe20000010014 */
[----:B------:R-:W-:Y:S01]  /*28c0*/  IMAD R13, R2, UR5, RZ ;  /* 0x00000005020d7c24 */ /* 0x000fe2000f8e02ff */
[----:B------:R-:W-:Y:S01]  /*28d0*/  UIMAD.WIDE UR4, UR4, 0x2, URZ ;  /* 0x00000002040478a5 */ /* 0x000fe2000f8e02ff */
[----:B--2---:R-:W-:Y:S01]  /*28e0*/  IMAD R18, R22, R3, RZ ;  /* 0x0000000316127224 */ /* 0x004fe200078e02ff */
[----:B------:R-:W-:Y:S01]  /*28f0*/  LOP3.LUT R11, R11, 0xc0, RZ, 0xc0, !PT ;  /* 0x000000c00b0b7812 */ /* 0x000fe200078ec0ff */
[----:B------:R-:W-:Y:S01]  /*2900*/  IMAD.SHL.U32 R21, R13, 0x2, RZ ;  /* 0x000000020d157824 */ /* 0x000fe200078e00ff */
[----:B------:R-:W-:Y:S01]  /*2910*/  FSEL R15, R15, -INF , P2 ;  /* 0xff8000000f0f7808 */ /* 0x000fe20001000000 */
[----:B------:R-:W-:Y:S01]  /*2920*/  IMAD R20, R3, 0x4, R18 ;  /* 0x0000000403147824 */ /* 0x000fe200078e0212 */
[----:B------:R-:W-:Y:S01]  /*2930*/  LOP3.LUT R10, R10, 0xf0, RZ, 0xc0, !PT ;  /* 0x000000f00a0a7812 */ /* 0x000fe200078ec0ff */
[----:B------:R-:W-:Y:S01]  /*2940*/  IMAD.HI R24, R13, 0x2, RZ ;  /* 0x000000020d187827 */ /* 0x000fe200078e02ff */
[----:B0-----:R-:W-:-:S03]  /*2950*/  IADD3 R21, P0, P3, R21, UR6, R8 ;  /* 0x0000000615157c10 */ /* 0x001fc6000fb1e008 */
[----:B------:R-:W-:Y:S01]  /*2960*/  FFMA R28, R15, 0.69314718246459960938, R16 ;  /* 0x3f3172180f1c7823 */ /* 0x000fe20000000010 */
[C---:B------:R-:W-:Y:S01]  /*2970*/  IMAD R22, R3.reuse, 0x4, R20 ;  /* 0x0000000403167824 */ /* 0x040fe200078e0214 */
[----:B------:R0:W2:Y:S01]  /*2980*/  LDSM.16.M88.4 R4, [R14] ;  /* 0x000000000e04783b */ /* 0x0000a20000000200 */
[----:B------:R-:W-:Y:S01]  /*2990*/  IADD3.X R24, PT, PT, R24, UR5, R9, P0, P3 ;  /* 0x0000000518187c10 */ /* 0x000fe200087e6409 */
[----:B------:R-:W-:Y:S01]  /*29a0*/  IMAD.IADD R11, R12, 0x1, R11 ;  /* 0x000000010c0b7824 */ /* 0x000fe200078e020b */
[-C--:B------:R-:W-:Y:S01]  /*29b0*/  LEA R8, P0, R18, R21.reuse, 0x1 ;  /* 0x0000001512087211 */ /* 0x080fe200078008ff */
[C---:B------:R-:W-:Y:S01]  /*29c0*/  IMAD R26, R3.reuse, 0x4, R22 ;  /* 0x00000004031a7824 */ /* 0x040fe200078e0216 */
[-C--:B------:R-:W-:Y:S01]  /*29d0*/  LEA R12, P2, R20, R21.reuse, 0x1 ;  /* 0x00000015140c7211 */ /* 0x080fe200078408ff */
[----:B------:R-:W3:Y:S01]  /*29e0*/  LDCU UR4, c[0x0][0x3ec] ;  /* 0x00007d80ff0477ac */ /* 0x000ee20008000800 */
[----:B------:R-:W-:Y:S01]  /*29f0*/  LEA.HI.X.SX32 R9, R18, R24, 0x1, P0 ;  /* 0x0000001812097211 */ /* 0x000fe200000f0eff */
[----:B------:R-:W-:Y:S01]  /*2a00*/  IMAD R30, R3, 0x4, R26 ;  /* 0x00000004031e7824 */ /* 0x000fe200078e021a */
[----:B0-----:R-:W-:-:S02]  /*2a10*/  LEA R14, P0, R22, R21, 0x1 ;  /* 0x00000015160e7211 */ /* 0x001fc400078008ff */
[-C--:B------:R-:W-:Y:S01]  /*2a20*/  LEA R16, P3, R26, R21.reuse, 0x1 ;  /* 0x000000151a107211 */ /* 0x080fe200078608ff */
[C---:B------:R-:W-:Y:S01]  /*2a30*/  IMAD R32, R3.reuse, 0x4, R30 ;  /* 0x0000000403207824 */ /* 0x040fe200078e021e */
[-C--:B------:R-:W-:Y:S02]  /*2a40*/  LEA.HI.X.SX32 R15, R22, R24.reuse, 0x1, P0 ;  /* 0x00000018160f7211 */ /* 0x080fe400000f0eff */
[----:B------:R-:W-:Y:S01]  /*2a50*/  LEA R18, P0, R30, R21, 0x1 ;  /* 0x000000151e127211 */ /* 0x000fe200078008ff */
[C---:B------:R-:W-:Y:S01]  /*2a60*/  IMAD R34, R3.reuse, 0x4, R32 ;  /* 0x0000000403227824 */ /* 0x040fe200078e0220 */
[-C--:B------:R-:W-:Y:S02]  /*2a70*/  LEA.HI.X.SX32 R17, R26, R24.reuse, 0x1, P3 ;  /* 0x000000181a117211 */ /* 0x080fe400018f0eff */
[-C--:B------:R-:W-:Y:S01]  /*2a80*/  LEA.HI.X.SX32 R19, R30, R24.reuse, 0x1, P0 ;  /* 0x000000181e137211 */ /* 0x080fe200000f0eff */
[----:B------:R-:W-:Y:S01]  /*2a90*/  IMAD R3, R3, 0x4, R34 ;  /* 0x0000000403037824 */ /* 0x000fe200078e0222 */
[----:B------:R-:W-:-:S02]  /*2aa0*/  LEA.HI.X.SX32 R13, R20, R24, 0x1, P2 ;  /* 0x00000018140d7211 */ /* 0x000fc400010f0eff */
[-C--:B------:R-:W-:Y:S01]  /*2ab0*/  LEA R20, P2, R32, R21.reuse, 0x1 ;  /* 0x0000001520147211 */ /* 0x080fe200078408ff */
[----:B---3--:R-:W-:Y:S01]  /*2ac0*/  UIMAD UR4, UR12, UR4, URZ ;  /* 0x000000040c0472a4 */ /* 0x008fe2000f8e02ff */
[CC--:B------:R-:W-:Y:S02]  /*2ad0*/  LEA R26, P0, R3.reuse, R21.reuse, 0x1 ;  /* 0x00000015031a7211 */ /* 0x0c0fe400078008ff */
[----:B------:R-:W-:Y:S01]  /*2ae0*/  LEA R22, P3, R34, R21, 0x1 ;  /* 0x0000001522167211 */ /* 0x000fe200078608ff */
[----:B------:R-:W-:Y:S01]  /*2af0*/  USHF.L.U32 UR6, UR4, 0x2, URZ ;  /* 0x0000000204067899 */ /* 0x000fe200080006ff */
[-C--:B------:R-:W-:Y:S01]  /*2b00*/  LEA.HI.X.SX32 R27, R3, R24.reuse, 0x1, P0 ;  /* 0x00000018031b7211 */ /* 0x080fe200000f0eff */
[----:B------:R-:W-:Y:S01]  /*2b10*/  UIMAD.WIDE UR4, UR4, 0x4, URZ ;  /* 0x00000004040478a5 */ /* 0x000fe2000f8e02ff */
[-C--:B------:R-:W-:Y:S02]  /*2b20*/  LEA.HI.X.SX32 R21, R32, R24.reuse, 0x1, P2 ;  /* 0x0000001820157211 */ /* 0x080fe400010f0eff */
[----:B------:R-:W-:-:S02]  /*2b30*/  LEA.HI.X.SX32 R23, R34, R24, 0x1, P3 ;  /* 0x0000001822177211 */ /* 0x000fc400018f0eff */
[----:B------:R-:W-:Y:S01]  /*2b40*/  ISETP.GE.U32.AND P0, PT, R0, 0x40, PT ;  /* 0x000000400000780c */ /* 0x000fe20003f06070 */
[----:B------:R-:W-:Y:S01]  /*2b50*/  IMAD.HI R0, R2, 0x4, RZ ;  /* 0x0000000402007827 */ /* 0x000fe200078e02ff */
[----:B--2---:R-:W-:Y:S01]  /*2b60*/  PRMT R25, R4, 0x7632, R25 ;  /* 0x0000763204197816 */ /* 0x004fe20000000019 */
[----:B------:R0:W-:Y:S01]  /*2b70*/  STG.E.U16 desc[UR26][R8.64], R4 ;  /* 0x0000000408007986 */ /* 0x0001e2000c10151a */
[----:B------:R-:W-:-:S03]  /*2b80*/  PRMT R3, R5, 0x7632, R3 ;  /* 0x0000763205037816 */ /* 0x000fc60000000003 */
[----:B------:R2:W-:Y:S04]  /*2b90*/  STG.E.U16 desc[UR26][R12.64], R25 ;  /* 0x000000190c007986 */ /* 0x0005e8000c10151a */
[----:B------:R-:W-:Y:S01]  /*2ba0*/  STG.E.U16 desc[UR26][R14.64], R5 ;  /* 0x000000050e007986 */ /* 0x000fe2000c10151a */
[----:B0-----:R-:W-:-:S03]  /*2bb0*/  PRMT R9, R6, 0x7632, R9 ;  /* 0x0000763206097816 */ /* 0x001fc60000000009 */
[----:B------:R0:W-:Y:S01]  /*2bc0*/  STG.E.U16 desc[UR26][R16.64], R3 ;  /* 0x0000000310007986 */ /* 0x0001e2000c10151a */
[----:B--2---:R-:W-:-:S03]  /*2bd0*/  PRMT R13, R7, 0x7632, R13 ;  /* 0x00007632070d7816 */ /* 0x004fc6000000000d */
[----:B------:R-:W-:Y:S04]  /*2be0*/  STG.E.U16 desc[UR26][R18.64], R6 ;  /* 0x0000000612007986 */ /* 0x000fe8000c10151a */
[----:B------:R2:W-:Y:S04]  /*2bf0*/  STG.E.U16 desc[UR26][R20.64], R9 ;  /* 0x0000000914007986 */ /* 0x0005e8000c10151a */
[----:B------:R-:W-:Y:S01]  /*2c00*/  STG.E.U16 desc[UR26][R22.64], R7 ;  /* 0x0000000716007986 */ /* 0x000fe2000c10151a */
[----:B0-----:R-:W-:-:S03]  /*2c10*/  SHF.L.U32 R3, R2, 0x2, RZ ;  /* 0x0000000202037819 */ /* 0x001fc600000006ff */
[----:B------:R-:W-:Y:S01]  /*2c20*/  STG.E.U16 desc[UR26][R26.64], R13 ;  /* 0x0000000d1a007986 */ /* 0x000fe2000c10151a */
[----:B------:R-:W-:Y:S08]  /*2c30*/  BAR.SYNC.DEFER_BLOCKING 0x0 ;  /* 0x0000000000007b1d */ /* 0x000ff00000010000 */
[----:B--2---:R-:W0:Y:S01]  /*2c40*/  LDC.64 R8, c[0x0][0x3a0] ;  /* 0x0000e800ff087b82 */ /* 0x004e220000000a00 */
[----:B------:R-:W-:Y:S07]  /*2c50*/  STSM.16.M88 [R11], R28 ;  /* 0x0000001c0b007844 */ /* 0x000fee0000000000 */
[----:B------:R-:W-:Y:S01]  /*2c60*/  BAR.SYNC.DEFER_BLOCKING 0x0 ;  /* 0x0000000000007b1d */ /* 0x000fe20000010000 */
[----:B0-----:R-:W-:-:S04]  /*2c70*/  IADD3 R2, P2, P3, R3, UR6, R8 ;  /* 0x0000000603027c10 */ /* 0x001fc8000fb5e008 */
[----:B------:R-:W-:Y:S01]  /*2c80*/  IADD3.X R3, PT, PT, R0, UR5, R9, P2, P3 ;  /* 0x0000000500037c10 */ /* 0x000fe200097e6409 */
[----:B------:R-:W0:Y:S04]  /*2c90*/  LDSM.16.M88 R5, [R10+UR13] ;  /* 0x0000000d0a05783b */ /* 0x000e280008000000 */
[----:B0-----:R0:W-:Y:S01]  /*2ca0*/  @!P0 STG.E desc[UR26][R2.64], R5 ;  /* 0x0000000502008986 */ /* 0x0011e2000c10191a */
[----:B------:R-:W-:Y:S06]  /*2cb0*/  BAR.SYNC.DEFER_BLOCKING 0x0 ;  /* 0x0000000000007b1d */ /* 0x000fec0000010000 */
[----:B------:R-:W-:Y:S05]  /*2cc0*/  @P1 BRA `(.L_x_20) ;  /* 0x0000000000a01947 */ /* 0x000fea0003800000 */
[----:B------:R-:W2:Y:S01]  /*2cd0*/  S2UR UR5, SR_CgaCtaId ;  /* 0x00000000000579c3 */ /* 0x000ea20000008800 */
[----:B------:R-:W-:Y:S01]  /*2ce0*/  NOP ;  /* 0x0000000000007918 */ /* 0x000fe20000000000 */
[----:B------:R-:W-:Y:S01]  /*2cf0*/  UMOV UR4, 0x50 ;  /* 0x0000005000047882 */ /* 0x000fe20000000000 */
[----:B------:R-:W-:Y:S02]  /*2d00*/  IMAD.U32 R0, RZ, RZ, UR32 ;  /* 0x00000020ff007e24 */ /* 0x000fe4000f8e00ff */
[----:B0-----:R-:W-:Y:S02]  /*2d10*/  IMAD.MOV.U32 R3, RZ, RZ, 0x3 ;  /* 0x00000003ff037424 */ /* 0x001fe400078e00ff */
[----:B------:R-:W-:Y:S01]  /*2d20*/  IMAD.MOV.U32 R7, RZ, RZ, 0x1 ;  /* 0x00000001ff077424 */ /* 0x000fe200078e00ff */
[----:B------:R-:W-:-:S04]  /*2d30*/  LOP3.LUT R0, R0, 0xffff, RZ, 0xc0, !PT ;  /* 0x0000ffff00007812 */ /* 0x000fc800078ec0ff */
[----:B------:R-:W-:-:S05]  /*2d40*/  SHF.R.U32.HI R0, RZ, 0x5, R0 ;  /* 0x00000005ff007819 */ /* 0x000fca0000011600 */
[----:B------:R-:W-:Y:S01]  /*2d50*/  VIADD R2, R0, 0x10 ;  /* 0x0000001000027836 */ /* 0x000fe20000000000 */
[----:B------:R-:W-:Y:S01]  /*2d60*/  SHF.L.U32 R0, R3, R0, RZ ;  /* 0x0000000003007219 */ /* 0x000fe200000006ff */
[----:B--2---:R-:W-:-:S03]  /*2d70*/  ULEA UR6, UR5, UR4, 0x18 ;  /* 0x0000000405067291 */ /* 0x004fc6000f8ec0ff */
[----:B------:R-:W-:-:S04]  /*2d80*/  SHF.L.U32 R3, R7, R2, RZ ;  /* 0x0000000207037219 */ /* 0x000fc800000006ff */
[----:B------:R-:W-:Y:S02]  /*2d90*/  LOP3.LUT R0, R3, R0, RZ, 0xfc, !PT ;  /* 0x0000000003007212 */ /* 0x000fe400078efcff */
[----:B------:R-:W0:Y:S02]  /*2da0*/  LDS R5, [UR6] ;  /* 0x00000006ff057984 */ /* 0x000e240008000800 */
[C---:B------:R-:W-:Y:S02]  /*2db0*/  LOP3.LUT R2, R0.reuse, 0xffff, RZ, 0xc0, !PT ;  /* 0x0000ffff00027812 */ /* 0x040fe400078ec0ff */
[----:B0-----:R-:W-:-:S04]  /*2dc0*/  LOP3.LUT R3, R0, 0xffff, R5, 0x80, !PT ;  /* 0x0000ffff00037812 */ /* 0x001fc800078e8005 */
[----:B------:R-:W-:-:S13]  /*2dd0*/  ISETP.NE.AND P0, PT, R3, R2, PT ;  /* 0x000000020300720c */ /* 0x000fda0003f05270 */
[----:B------:R-:W-:Y:S05]  /*2de0*/  @P0 BRA `(.L_x_21) ;  /* 0x0000000000500947 */ /* 0x000fea0003800000 */
[----:B------:R-:W-:Y:S02]  /*2df0*/  SHF.R.U32.HI R5, RZ, 0x10, R5 ;  /* 0x00000010ff057819 */ /* 0x000fe40000011605 */
[----:B------:R-:W-:-:S04]  /*2e00*/  SHF.R.U32.HI R2, RZ, 0x10, R0 ;  /* 0x00000010ff027819 */ /* 0x000fc80000011600 */
[----:B------:R-:W-:-:S04]  /*2e10*/  LOP3.LUT R5, R5, R2, RZ, 0xc0, !PT ;  /* 0x0000000205057212 */ /* 0x000fc800078ec0ff */
[----:B------:R-:W-:-:S13]  /*2e20*/  ISETP.NE.AND P0, PT, R5, R2, PT ;  /* 0x000000020500720c */ /* 0x000fda0003f05270 */
[----:B------:R-:W-:Y:S05]  /*2e30*/  @P0 BRA `(.L_x_22) ;  /* 0x0000000000300947 */ /* 0x000fea0003800000 */
[----:B------:R-:W-:Y:S01]  /*2e40*/  R2UR UR4, R0 ;  /* 0x00000000000472ca */ /* 0x000fe200000e0000 */
[----:B------:R-:W-:Y:S01]  /*2e50*/  VOTEU.ANY UR5, UPT, PT ;  /* 0x0000000000057886 */ /* 0x000fe200038e0100 */
[----:B------:R-:W0:Y:S01]  /*2e60*/  S2R R0, SR_LANEID ;  /* 0x0000000000007919 */ /* 0x000e220000000000 */
[----:B------:R-:W-:-:S10]  /*2e70*/  UFLO.U32 UR5, UR5 ;  /* 0x00000005000572bd */ /* 0x000fd400080e0000 */
[----:B------:R-:W-:-:S06]  /*2e80*/  ULOP3.LUT UR4, URZ, UR4, URZ, 0x33, !UPT ;  /* 0x00000004ff047292 */ /* 0x000fcc000f8e33ff */
[----:B------:R-:W-:-:S04]  /*2e90*/  IMAD.U32 R2, RZ, RZ, UR4 ;  /* 0x00000004ff027e24 */ /* 0x000fc8000f8e00ff */
[----:B------:R-:W2:Y:S02]  /*2ea0*/  REDUX UR7, R2 ;  /* 0x00000000020773c4 */ /* 0x000ea40000000000 */
[----:B------:R3:W-:Y:S01]  /*2eb0*/  UTCATOMSWS.AND URZ, UR4 ;  /* 0x0000000400ff79e3 */ /* 0x0007e20008000000 */
[----:B0-----:R-:W-:Y:S01]  /*2ec0*/  ISETP.EQ.U32.AND P0, PT, R0, UR5, PT ;  /* 0x0000000500007c0c */ /* 0x001fe2000bf02070 */
[----:B--2---:R-:W-:-:S12]  /*2ed0*/  IMAD.U32 R0, RZ, RZ, UR7 ;  /* 0x00000007ff007e24 */ /* 0x004fd8000f8e00ff */
[----:B------:R3:W-:Y:S01]  /*2ee0*/  @P0 ATOMS.AND RZ, [UR6], R0 ;  /* 0x00000000ffff098c */ /* 0x0007e2000a800006 */
[----:B------:R-:W-:Y:S05]  /*2ef0*/  BRA `(.L_x_20) ;  /* 0x0000000000147947 */ /* 0x000fea0003800000 */
.L_x_22:
[----:B------:R-:W-:-:S07]  /*2f00*/  MOV R2, 0x2f20 ;  /* 0x00002f2000027802 */ /* 0x000fce0000000f00 */
[----:B-1----:R-:W-:Y:S05]  /*2f10*/  CALL.REL.NOINC `($__internal_0_$__cuda_sm10x_tcgen05_guardrail_trap_col_being_dealloced_not_returned_by_alloc) ;  /* 0x0000000000447944 */ /* 0x002fea0003c00000 */
[----:B------:R-:W-:Y:S05]  /*2f20*/  BRA `(.L_x_20) ;  /* 0x0000000000087947 */ /* 0x000fea0003800000 */
.L_x_21:
[----:B------:R-:W-:-:S07]  /*2f30*/  MOV R2, 0x2f50 ;  /* 0x00002f5000027802 */ /* 0x000fce0000000f00 */
[----:B-1----:R-:W-:Y:S05]  /*2f40*/  CALL.REL.NOINC `($__internal_2_$__cuda_sm10x_tcgen05_guardrail_trap_unallocated_columns_being_dealloced) ;  /* 0x0000000000507944 */ /* 0x002fea0003c00000 */
.L_x_20:
[----:B------:R-:W-:Y:S01]  /*2f50*/  NOP ;  /* 0x0000000000007918 */ /* 0x000fe20000000000 */
[----:B-1-3--:R-:W-:Y:S05]  /*2f60*/  EXIT ;  /* 0x000000000000794d */ /* 0x00afea0003800000 */
.L_x_8:
[----:B------:R-:W1:Y:S02]  /*2f70*/  SYNCS.PHASECHK.TRANS64.TRYWAIT P0, [UR13+0x1400], RZ ;  /* 0x001400ffff0075a7 */ /* 0x000e64000800110d */
[----:B-1----:R-:W-:Y:S05]  /*2f80*/  @!P0 BRA `(.L_x_8) ;  /* 0xfffffffc00f88947 */ /* 0x002fea000383ffff */
[----:B------:R-:W-:Y:S05]  /*2f90*/  BRA `(.L_x_7) ;  /* 0xffffffdc00b07947 */ /* 0x000fea000383ffff */
.L_x_14:
[----:B------:R-:W2:Y:S02]  /*2fa0*/  SYNCS.PHASECHK.TRANS64.TRYWAIT P3, [UR13+0x1c10], RZ ;  /* 0x001c10ffff0075a7 */ /* 0x000ea4000806110d */
[----:B--2---:R-:W-:Y:S05]  /*2fb0*/  @!P3 BRA `(.L_x_14) ;  /* 0xfffffffc00f8b947 */ /* 0x004fea000383ffff */
[----:B------:R-:W-:Y:S05]  /*2fc0*/  BRA `(.L_x_23) ;  /* 0xffffffe800b87947 */ /* 0x000fea000383ffff */
.L_x_15:
[----:B------:R-:W0:Y:S02]  /*2fd0*/  SYNCS.PHASECHK.TRANS64.TRYWAIT P3, [UR16], R8 ;  /* 0x00000008ff0075a7 */ /* 0x000e240008061110 */
[----:B0-----:R-:W-:Y:S05]  /*2fe0*/  @!P3 BRA `(.L_x_15) ;  /* 0xfffffffc00f8b947 */ /* 0x001fea000383ffff */
[----:B------:R-:W-:Y:S05]  /*2ff0*/  BRA `(.L_x_24) ;  /* 0xffffffec007c7947 */ /* 0x000fea000383ffff */
.L_x_19:
[----:B------:R-:W0:Y:S02]  /*3000*/  SYNCS.PHASECHK.TRANS64.TRYWAIT P0, [UR16], R4 ;  /* 0x00000004ff0075a7 */ /* 0x000e240008001110 */
[----:B0-----:R-:W-:Y:S05]  /*3010*/  @!P0 BRA `(.L_x_19) ;  /* 0xfffffffc00f88947 */ /* 0x001fea000383ffff */
[----:B------:R-:W-:Y:S05]  /*3020*/  BRA `(.L_x_18) ;  /* 0xfffffff000d07947 */ /* 0x000fea000383ffff */
        .weak           $__internal_0_$__cuda_sm10x_tcgen05_guardrail_trap_col_being_dealloced_not_returned_by_alloc
        .type           $__internal_0_$__cuda_sm10x_tcgen05_guardrail_trap_col_being_dealloced_not_returned_by_alloc,@function
        .size           $__internal_0_$__cuda_sm10x_tcgen05_guardrail_trap_col_being_dealloced_not_returned_by_alloc,($__internal_1_$__cuda_sm10x_tcgen05_guardrail_trap_phase_invalid_during_alloc - $__internal_0_$__cuda_sm10x_tcgen05_guardrail_trap_col_being_dealloced_not_returned_by_alloc)
$__internal_0_$__cuda_sm10x_tcgen05_guardrail_trap_col_being_dealloced_not_returned_by_alloc:
[----:B------:R-:W-:Y:S05]  /*3030*/  BPT.TRAP 0x1 ;  /* 0x000000040000795c */ /* 0x000fea0000300000 */
[----:B------:R-:W-:-:S04]  /*3040*/  IMAD.MOV.U32 R3, RZ, RZ, 0x0 ;  /* 0x00000000ff037424 */ /* 0x000fc800078e00ff */
[----:B------:R-:W-:Y:S05]  /*3050*/  RET.REL.NODEC R2 `(attn_fwd) ;  /* 0xffffffcc02e87950 */ /* 0x000fea0003c3ffff */
        .weak           $__internal_1_$__cuda_sm10x_tcgen05_guardrail_trap_phase_invalid_during_alloc
        .type           $__internal_1_$__cuda_sm10x_tcgen05_guardrail_trap_phase_invalid_during_alloc,@function
        .size           $__internal_1_$__cuda_sm10x_tcgen05_guardrail_trap_phase_invalid_during_alloc,($__internal_2_$__cuda_sm10x_tcgen05_guardrail_trap_unallocated_columns_being_dealloced - $__internal_1_$__cuda_sm10x_tcgen05_guardrail_trap_phase_invalid_during_alloc)
$__internal_1_$__cuda_sm10x_tcgen05_guardrail_trap_phase_invalid_during_alloc:
[----:B------:R-:W-:Y:S05]  /*3060*/  BPT.TRAP 0x1 ;  /* 0x000000040000795c */ /* 0x000fea0000300000 */
[----:B------:R-:W-:-:S04]  /*3070*/  IMAD.MOV.U32 R3, RZ, RZ, 0x0 ;  /* 0x00000000ff037424 */ /* 0x000fc800078e00ff */
[----:B------:R-:W-:Y:S05]  /*3080*/  RET.REL.NODEC R2 `(attn_fwd) ;  /* 0xffffffcc02dc7950 */ /* 0x000fea0003c3ffff */
        .weak           $__internal_2_$__cuda_sm10x_tcgen05_guardrail_trap_unallocated_columns_being_dealloced
        .type           $__internal_2_$__cuda_sm10x_tcgen05_guardrail_trap_unallocated_columns_being_dealloced,@function
        .size           $__internal_2_$__cuda_sm10x_tcgen05_guardrail_trap_unallocated_columns_being_dealloced,(.L_x_28 - $__internal_2_$__cuda_sm10x_tcgen05_guardrail_trap_unallocated_columns_being_dealloced)
$__internal_2_$__cuda_sm10x_tcgen05_guardrail_trap_unallocated_columns_being_dealloced:
[----:B------:R-:W-:Y:S05]  /*3090*/  BPT.TRAP 0x1 ;  /* 0x000000040000795c */ /* 0x000fea0000300000 */
[----:B------:R-:W-:-:S04]  /*30a0*/  IMAD.MOV.U32 R3, RZ, RZ, 0x0 ;  /* 0x00000000ff037424 */ /* 0x000fc800078e00ff */
[----:B------:R-:W-:Y:S05]  /*30b0*/  RET.REL.NODEC R2 `(attn_fwd) ;  /* 0xffffffcc02d07950 */ /* 0x000fea0003c3ffff */
.L_x_25:
[----:B------:R-:W-:-:S00]  /*30c0*/  BRA `(.L_x_25) ;  /* 0xfffffffc00fc7947 */ /* 0x000fc0000383ffff */
[----:B------:R-:W-:-:S00]  /*30d0*/  NOP ;  /* 0x0000000000007918 */ /* 0x000fc00000000000 */
        /* <DEDUP_REMOVED lines=10> */
.L_x_28:


//--------------------- .nv.global.init           --------------------------
	.section	.nv.global.init,"aw",@progbits
.nv.global.init:
	.type		_$_str,@object
	.size		_$_str,(.L_3 - _$_str)
_$_str:
        /*0000*/ 	.byte	0x5f, 0x5f, 0x43, 0x55, 0x44, 0x41, 0x5f, 0x46, 0x54, 0x5a, 0x00
.L_3:


//--------------------- .nv.shared.attn_fwd       --------------------------
	.section	.nv.shared.attn_fwd,"aw",@nobits
	.sectionflags	@""
	.align	16
	.zero		1024


//--------------------- .nv.shared.reserved.0     --------------------------
	.section	.nv.shared.reserved.0,"aw",@nobits
	.align	8
	.weak		__nv_reservedSMEM_offset_0_alias
	.size		__nv_reservedSMEM_offset_0_alias, 0, 64
	.other		__nv_reservedSMEM_offset_0_alias,@"STO_CUDA_RESERVED_SHARED STV_DEFAULT"
__nv_reservedSMEM_offset_0_alias:
	.zero		0
.nv.shared.reserved.0:
	.zero		64
	.weak		__nv_reservedSMEM_allocation_phase
	.type		__nv_reservedSMEM_allocation_phase,@object
	.size		__nv_reservedSMEM_allocation_phase,(.L_0 - __nv_reservedSMEM_allocation_phase)
__nv_reservedSMEM_allocation_phase:
	.zero		1
.L_0:
	.zero		7
	.weak		__nv_reservedSMEM_devtool_atexit_pc
	.type		__nv_reservedSMEM_devtool_atexit_pc,@object
	.size		__nv_reservedSMEM_devtool_atexit_pc,(__nv_reservedSMEM_allocation_mask - __nv_reservedSMEM_devtool_atexit_pc)
__nv_reservedSMEM_devtool_atexit_pc:
	.zero		8
	.weak		__nv_reservedSMEM_allocation_mask
	.type		__nv_reservedSMEM_allocation_mask,@object
	.size		__nv_reservedSMEM_allocation_mask,(.L_2 - __nv_reservedSMEM_allocation_mask)
__nv_reservedSMEM_allocation_mask:
	.zero		4
.L_2:


//--------------------- .nv.constant0.attn_fwd    --------------------------
	.section	.nv.constant0.attn_fwd,"a",@progbits
	.sectionflags	@""
	.align	4
.nv.constant0.attn_fwd:
	.zero		1032


//--------------------- SYMBOLS --------------------------

	.type		.nv.reservedSmem.offset0,@object
	.size		.nv.reservedSmem.offset0,0x4
	.type		.nv.reservedSmem.cap,@object
	.size		.nv.reservedSmem.cap,0x4
